//
// Generated by NVIDIA NVVM Compiler
//
// Compiler Build ID: CL-36424714
// Cuda compilation tools, release 13.0, V13.0.88
// Based on NVVM 20.0.0
//

.version 9.0
.target sm_100
.address_size 64

	// .globl	_Z6DivGPUPdS_S_S_iidd

.visible .entry _Z6DivGPUPdS_S_S_iidd(
	.param .u64 .ptr .align 1 _Z6DivGPUPdS_S_S_iidd_param_0,
	.param .u64 .ptr .align 1 _Z6DivGPUPdS_S_S_iidd_param_1,
	.param .u64 .ptr .align 1 _Z6DivGPUPdS_S_S_iidd_param_2,
	.param .u64 .ptr .align 1 _Z6DivGPUPdS_S_S_iidd_param_3,
	.param .u32 _Z6DivGPUPdS_S_S_iidd_param_4,
	.param .u32 _Z6DivGPUPdS_S_S_iidd_param_5,
	.param .f64 _Z6DivGPUPdS_S_S_iidd_param_6,
	.param .f64 _Z6DivGPUPdS_S_S_iidd_param_7
)
{
	.reg .pred 	%p<6>;
	.reg .b32 	%r<18>;
	.reg .b64 	%rd<22>;
	.reg .b64 	%fd<31>;

	ld.param.u64 	%rd2, [_Z6DivGPUPdS_S_S_iidd_param_1];
	ld.param.u64 	%rd4, [_Z6DivGPUPdS_S_S_iidd_param_3];
	ld.param.u32 	%r3, [_Z6DivGPUPdS_S_S_iidd_param_4];
	ld.param.u32 	%r5, [_Z6DivGPUPdS_S_S_iidd_param_5];
	ld.param.f64 	%fd1, [_Z6DivGPUPdS_S_S_iidd_param_6];
	mov.u32 	%r6, %ctaid.x;
	mov.u32 	%r7, %ntid.x;
	mov.u32 	%r8, %tid.x;
	mad.lo.s32 	%r1, %r6, %r7, %r8;
	div.s32 	%r9, %r1, %r5;
	mul.lo.s32 	%r10, %r9, %r5;
	sub.s32 	%r11, %r1, %r10;
	add.s32 	%r14, %r5, -1;
	setp.ge.s32 	%p1, %r11, %r14;
	min.s32 	%r15, %r11, %r9;
	setp.lt.s32 	%p2, %r15, 1;
	add.s32 	%r16, %r3, -1;
	setp.ge.s32 	%p3, %r9, %r16;
	or.pred  	%p4, %p1, %p3;
	or.pred  	%p5, %p4, %p2;
	@%p5 bra 	$L__BB0_2;
	ld.param.f64 	%fd30, [_Z6DivGPUPdS_S_S_iidd_param_7];
	ld.param.u64 	%rd21, [_Z6DivGPUPdS_S_S_iidd_param_2];
	ld.param.u64 	%rd20, [_Z6DivGPUPdS_S_S_iidd_param_0];
	cvta.to.global.u64 	%rd5, %rd2;
	cvta.to.global.u64 	%rd6, %rd21;
	cvta.to.global.u64 	%rd7, %rd4;
	cvta.to.global.u64 	%rd8, %rd20;
	mul.wide.s32 	%rd9, %r1, 8;
	add.s64 	%rd10, %rd5, %rd9;
	ld.global.f64 	%fd3, [%rd10];
	ld.global.f64 	%fd4, [%rd10+8];
	ld.global.f64 	%fd5, [%rd10+-8];
	sub.s32 	%r17, %r1, %r5;
	mul.wide.s32 	%rd11, %r17, 8;
	add.s64 	%rd12, %rd5, %rd11;
	ld.global.f64 	%fd6, [%rd12];
	mul.wide.s32 	%rd13, %r5, 8;
	add.s64 	%rd14, %rd10, %rd13;
	ld.global.f64 	%fd7, [%rd14];
	add.s64 	%rd15, %rd6, %rd9;
	ld.global.f64 	%fd8, [%rd15];
	ld.global.f64 	%fd9, [%rd15+8];
	ld.global.f64 	%fd10, [%rd15+-8];
	add.s64 	%rd16, %rd7, %rd9;
	ld.global.f64 	%fd11, [%rd16];
	add.s64 	%rd17, %rd7, %rd11;
	ld.global.f64 	%fd12, [%rd17];
	add.s64 	%rd18, %rd16, %rd13;
	ld.global.f64 	%fd13, [%rd18];
	mul.f64 	%fd14, %fd4, %fd9;
	fma.rn.f64 	%fd15, %fd3, %fd8, %fd14;
	mul.f64 	%fd16, %fd15, 0d3FE0000000000000;
	mul.f64 	%fd17, %fd5, %fd10;
	fma.rn.f64 	%fd18, %fd3, %fd8, %fd17;
	mul.f64 	%fd19, %fd18, 0d3FE0000000000000;
	mul.f64 	%fd20, %fd6, %fd12;
	fma.rn.f64 	%fd21, %fd3, %fd11, %fd20;
	mul.f64 	%fd22, %fd21, 0d3FE0000000000000;
	mul.f64 	%fd23, %fd7, %fd13;
	fma.rn.f64 	%fd24, %fd3, %fd11, %fd23;
	mul.f64 	%fd25, %fd24, 0d3FE0000000000000;
	sub.f64 	%fd26, %fd22, %fd25;
	mul.f64 	%fd27, %fd1, %fd26;
	sub.f64 	%fd28, %fd16, %fd19;
	fma.rn.f64 	%fd29, %fd30, %fd28, %fd27;
	add.s64 	%rd19, %rd8, %rd9;
	st.global.f64 	[%rd19], %fd29;
$L__BB0_2:
	ret;

}
	// .globl	_Z13DivergenceGPUPdS_S_iidd
.visible .entry _Z13DivergenceGPUPdS_S_iidd(
	.param .u64 .ptr .align 1 _Z13DivergenceGPUPdS_S_iidd_param_0,
	.param .u64 .ptr .align 1 _Z13DivergenceGPUPdS_S_iidd_param_1,
	.param .u64 .ptr .align 1 _Z13DivergenceGPUPdS_S_iidd_param_2,
	.param .u32 _Z13DivergenceGPUPdS_S_iidd_param_3,
	.param .u32 _Z13DivergenceGPUPdS_S_iidd_param_4,
	.param .f64 _Z13DivergenceGPUPdS_S_iidd_param_5,
	.param .f64 _Z13DivergenceGPUPdS_S_iidd_param_6
)
{
	.reg .pred 	%p<6>;
	.reg .b32 	%r<18>;
	.reg .b64 	%rd<15>;
	.reg .b64 	%fd<21>;

	ld.param.u64 	%rd1, [_Z13DivergenceGPUPdS_S_iidd_param_0];
	ld.param.u64 	%rd2, [_Z13DivergenceGPUPdS_S_iidd_param_1];
	ld.param.u64 	%rd3, [_Z13DivergenceGPUPdS_S_iidd_param_2];
	ld.param.u32 	%r3, [_Z13DivergenceGPUPdS_S_iidd_param_3];
	ld.param.u32 	%r5, [_Z13DivergenceGPUPdS_S_iidd_param_4];
	ld.param.f64 	%fd1, [_Z13DivergenceGPUPdS_S_iidd_param_5];
	ld.param.f64 	%fd2, [_Z13DivergenceGPUPdS_S_iidd_param_6];
	mov.u32 	%r6, %ctaid.x;
	mov.u32 	%r7, %ntid.x;
	mov.u32 	%r8, %tid.x;
	mad.lo.s32 	%r1, %r6, %r7, %r8;
	div.s32 	%r9, %r1, %r5;
	mul.lo.s32 	%r10, %r9, %r5;
	sub.s32 	%r11, %r1, %r10;
	add.s32 	%r14, %r5, -1;
	setp.ge.s32 	%p1, %r11, %r14;
	min.s32 	%r15, %r11, %r9;
	setp.lt.s32 	%p2, %r15, 1;
	add.s32 	%r16, %r3, -1;
	setp.ge.s32 	%p3, %r9, %r16;
	or.pred  	%p4, %p1, %p3;
	or.pred  	%p5, %p4, %p2;
	@%p5 bra 	$L__BB1_2;
	cvta.to.global.u64 	%rd4, %rd2;
	cvta.to.global.u64 	%rd5, %rd3;
	cvta.to.global.u64 	%rd6, %rd1;
	mul.wide.s32 	%rd7, %r1, 8;
	add.s64 	%rd8, %rd4, %rd7;
	ld.global.f64 	%fd3, [%rd8];
	ld.global.f64 	%fd4, [%rd8+8];
	ld.global.f64 	%fd5, [%rd8+-8];
	add.s64 	%rd9, %rd5, %rd7;
	ld.global.f64 	%fd6, [%rd9];
	sub.s32 	%r17, %r1, %r5;
	mul.wide.s32 	%rd10, %r17, 8;
	add.s64 	%rd11, %rd5, %rd10;
	ld.global.f64 	%fd7, [%rd11];
	mul.wide.s32 	%rd12, %r5, 8;
	add.s64 	%rd13, %rd9, %rd12;
	ld.global.f64 	%fd8, [%rd13];
	add.f64 	%fd9, %fd3, %fd4;
	mul.f64 	%fd10, %fd9, 0d3FE0000000000000;
	add.f64 	%fd11, %fd3, %fd5;
	mul.f64 	%fd12, %fd11, 0d3FE0000000000000;
	add.f64 	%fd13, %fd6, %fd7;
	mul.f64 	%fd14, %fd13, 0d3FE0000000000000;
	add.f64 	%fd15, %fd6, %fd8;
	mul.f64 	%fd16, %fd15, 0d3FE0000000000000;
	sub.f64 	%fd17, %fd10, %fd12;
	sub.f64 	%fd18, %fd14, %fd16;
	mul.f64 	%fd19, %fd1, %fd18;
	fma.rn.f64 	%fd20, %fd2, %fd17, %fd19;
	add.s64 	%rd14, %rd6, %rd7;
	st.global.f64 	[%rd14], %fd20;
$L__BB1_2:
	ret;

}
	// .globl	_Z12LaplacianGPUPdS_iidd
.visible .entry _Z12LaplacianGPUPdS_iidd(
	.param .u64 .ptr .align 1 _Z12LaplacianGPUPdS_iidd_param_0,
	.param .u64 .ptr .align 1 _Z12LaplacianGPUPdS_iidd_param_1,
	.param .u32 _Z12LaplacianGPUPdS_iidd_param_2,
	.param .u32 _Z12LaplacianGPUPdS_iidd_param_3,
	.param .f64 _Z12LaplacianGPUPdS_iidd_param_4,
	.param .f64 _Z12LaplacianGPUPdS_iidd_param_5
)
{
	.reg .pred 	%p<6>;
	.reg .b32 	%r<18>;
	.reg .b64 	%rd<12>;
	.reg .b64 	%fd<20>;

	ld.param.u64 	%rd1, [_Z12LaplacianGPUPdS_iidd_param_0];
	ld.param.u64 	%rd2, [_Z12LaplacianGPUPdS_iidd_param_1];
	ld.param.u32 	%r3, [_Z12LaplacianGPUPdS_iidd_param_2];
	ld.param.u32 	%r5, [_Z12LaplacianGPUPdS_iidd_param_3];
	ld.param.f64 	%fd1, [_Z12LaplacianGPUPdS_iidd_param_4];
	ld.param.f64 	%fd2, [_Z12LaplacianGPUPdS_iidd_param_5];
	mov.u32 	%r6, %ctaid.x;
	mov.u32 	%r7, %ntid.x;
	mov.u32 	%r8, %tid.x;
	mad.lo.s32 	%r1, %r6, %r7, %r8;
	div.s32 	%r9, %r1, %r5;
	mul.lo.s32 	%r10, %r9, %r5;
	sub.s32 	%r11, %r1, %r10;
	add.s32 	%r14, %r5, -1;
	setp.ge.s32 	%p1, %r11, %r14;
	min.s32 	%r15, %r11, %r9;
	setp.lt.s32 	%p2, %r15, 1;
	add.s32 	%r16, %r3, -1;
	setp.ge.s32 	%p3, %r9, %r16;
	or.pred  	%p4, %p1, %p3;
	or.pred  	%p5, %p4, %p2;
	@%p5 bra 	$L__BB2_2;
	cvta.to.global.u64 	%rd3, %rd2;
	cvta.to.global.u64 	%rd4, %rd1;
	mul.wide.s32 	%rd5, %r1, 8;
	add.s64 	%rd6, %rd3, %rd5;
	ld.global.f64 	%fd3, [%rd6];
	ld.global.f64 	%fd4, [%rd6+8];
	ld.global.f64 	%fd5, [%rd6+-8];
	sub.s32 	%r17, %r1, %r5;
	mul.wide.s32 	%rd7, %r17, 8;
	add.s64 	%rd8, %rd3, %rd7;
	ld.global.f64 	%fd6, [%rd8];
	mul.wide.s32 	%rd9, %r5, 8;
	add.s64 	%rd10, %rd6, %rd9;
	ld.global.f64 	%fd7, [%rd10];
	sub.f64 	%fd8, %fd4, %fd3;
	div.rn.f64 	%fd9, %fd8, %fd1;
	sub.f64 	%fd10, %fd3, %fd5;
	div.rn.f64 	%fd11, %fd10, %fd1;
	sub.f64 	%fd12, %fd6, %fd3;
	div.rn.f64 	%fd13, %fd12, %fd2;
	sub.f64 	%fd14, %fd3, %fd7;
	div.rn.f64 	%fd15, %fd14, %fd2;
	sub.f64 	%fd16, %fd13, %fd15;
	mul.f64 	%fd17, %fd1, %fd16;
	sub.f64 	%fd18, %fd9, %fd11;
	fma.rn.f64 	%fd19, %fd2, %fd18, %fd17;
	add.s64 	%rd11, %rd4, %rd5;
	st.global.f64 	[%rd11], %fd19;
$L__BB2_2:
	ret;

}
	// .globl	_Z11gradientGPUPdS_S_iidd
.visible .entry _Z11gradientGPUPdS_S_iidd(
	.param .u64 .ptr .align 1 _Z11gradientGPUPdS_S_iidd_param_0,
	.param .u64 .ptr .align 1 _Z11gradientGPUPdS_S_iidd_param_1,
	.param .u64 .ptr .align 1 _Z11gradientGPUPdS_S_iidd_param_2,
	.param .u32 _Z11gradientGPUPdS_S_iidd_param_3,
	.param .u32 _Z11gradientGPUPdS_S_iidd_param_4,
	.param .f64 _Z11gradientGPUPdS_S_iidd_param_5,
	.param .f64 _Z11gradientGPUPdS_S_iidd_param_6
)
{
	.reg .pred 	%p<6>;
	.reg .b32 	%r<18>;
	.reg .b64 	%rd<15>;
	.reg .b64 	%fd<20>;

	ld.param.u64 	%rd1, [_Z11gradientGPUPdS_S_iidd_param_0];
	ld.param.u64 	%rd2, [_Z11gradientGPUPdS_S_iidd_param_1];
	ld.param.u64 	%rd3, [_Z11gradientGPUPdS_S_iidd_param_2];
	ld.param.u32 	%r3, [_Z11gradientGPUPdS_S_iidd_param_3];
	ld.param.u32 	%r5, [_Z11gradientGPUPdS_S_iidd_param_4];
	ld.param.f64 	%fd1, [_Z11gradientGPUPdS_S_iidd_param_5];
	ld.param.f64 	%fd2, [_Z11gradientGPUPdS_S_iidd_param_6];
	mov.u32 	%r6, %ctaid.x;
	mov.u32 	%r7, %ntid.x;
	mov.u32 	%r8, %tid.x;
	mad.lo.s32 	%r1, %r6, %r7, %r8;
	div.s32 	%r9, %r1, %r5;
	mul.lo.s32 	%r10, %r9, %r5;
	sub.s32 	%r11, %r1, %r10;
	add.s32 	%r14, %r5, -1;
	setp.ge.s32 	%p1, %r11, %r14;
	min.s32 	%r15, %r11, %r9;
	setp.lt.s32 	%p2, %r15, 1;
	add.s32 	%r16, %r3, -1;
	setp.ge.s32 	%p3, %r9, %r16;
	or.pred  	%p4, %p1, %p3;
	or.pred  	%p5, %p4, %p2;
	@%p5 bra 	$L__BB3_2;
	cvta.to.global.u64 	%rd4, %rd3;
	cvta.to.global.u64 	%rd5, %rd1;
	cvta.to.global.u64 	%rd6, %rd2;
	mul.wide.s32 	%rd7, %r1, 8;
	add.s64 	%rd8, %rd4, %rd7;
	ld.global.f64 	%fd3, [%rd8+8];
	ld.global.f64 	%fd4, [%rd8+-8];
	sub.s32 	%r17, %r1, %r5;
	mul.wide.s32 	%rd9, %r17, 8;
	add.s64 	%rd10, %rd4, %rd9;
	ld.global.f64 	%fd5, [%rd10];
	mul.wide.s32 	%rd11, %r5, 8;
	add.s64 	%rd12, %rd8, %rd11;
	ld.global.f64 	%fd6, [%rd12];
	ld.global.f64 	%fd7, [%rd8];
	add.f64 	%fd8, %fd3, %fd7;
	mul.f64 	%fd9, %fd8, 0d3FE0000000000000;
	add.f64 	%fd10, %fd4, %fd7;
	mul.f64 	%fd11, %fd10, 0d3FE0000000000000;
	add.f64 	%fd12, %fd5, %fd7;
	mul.f64 	%fd13, %fd12, 0d3FE0000000000000;
	add.f64 	%fd14, %fd6, %fd7;
	mul.f64 	%fd15, %fd14, 0d3FE0000000000000;
	sub.f64 	%fd16, %fd9, %fd11;
	div.rn.f64 	%fd17, %fd16, %fd1;
	add.s64 	%rd13, %rd5, %rd7;
	st.global.f64 	[%rd13], %fd17;
	sub.f64 	%fd18, %fd13, %fd15;
	div.rn.f64 	%fd19, %fd18, %fd2;
	add.s64 	%rd14, %rd6, %rd7;
	st.global.f64 	[%rd14], %fd19;
$L__BB3_2:
	ret;

}


// ===== COMPILED SASS (sm_100) =====

	.target	sm_100

	.elftype	@"ET_EXEC"


//--------------------- .note.nv.tkinfo           --------------------------
	.section	.note.nv.tkinfo,"",@"SHT_NOTE"
	.sectionflags	@"SHF_NOTE_NV_TKINFO"
	.tkinfo
        /*0018*/ 	.word	0x00000002
        /*0030*/ 	.string	""
        /*0030*/ 	.string	"ptxas"
        /*0030*/ 	.string	"Cuda compilation tools, release 13.0, V13.0.88"
        /*0030*/ 	.string	"Build cuda_13.0.r13.0/compiler.36424714_0"
        /*0030*/ 	.string	"-arch sm_100 -m 64 "



//--------------------- .note.nv.cuinfo           --------------------------
	.section	.note.nv.cuinfo,"",@"SHT_NOTE"
	.sectionflags	@"SHF_NOTE_NV_CUINFO"
        /*0018*/ 	.short	0x0002
        /*001a*/ 	.short	0x0064
        /*001c*/ 	.short	0x0082
	.zero		2


//--------------------- .nv.info                  --------------------------
	.section	.nv.info,"",@"SHT_CUDA_INFO"
	.align	4


	//----- nvinfo : EIATTR_REGCOUNT
	.align		4
        /*0000*/ 	.byte	0x04, 0x2f
        /*0002*/ 	.short	(.L_1 - .L_0)
	.align		4
.L_0:
        /*0004*/ 	.word	index@(_Z6DivGPUPdS_S_S_iidd)
        /*0008*/ 	.word	0x0000001e


	//----- nvinfo : EIATTR_FRAME_SIZE
	.align		4
.L_1:
        /*000c*/ 	.byte	0x04, 0x11
        /*000e*/ 	.short	(.L_3 - .L_2)
	.align		4
.L_2:
        /*0010*/ 	.word	index@(_Z6DivGPUPdS_S_S_iidd)
        /*0014*/ 	.word	0x00000000


	//----- nvinfo : EIATTR_REGCOUNT
	.align		4
.L_3:
        /*0018*/ 	.byte	0x04, 0x2f
        /*001a*/ 	.short	(.L_5 - .L_4)
	.align		4
.L_4:
        /*001c*/ 	.word	index@(_Z13DivergenceGPUPdS_S_iidd)
        /*0020*/ 	.word	0x00000016


	//----- nvinfo : EIATTR_FRAME_SIZE
	.align		4
.L_5:
        /*0024*/ 	.byte	0x04, 0x11
        /*0026*/ 	.short	(.L_7 - .L_6)
	.align		4
.L_6:
        /*0028*/ 	.word	index@(_Z13DivergenceGPUPdS_S_iidd)
        /*002c*/ 	.word	0x00000000


	//----- nvinfo : EIATTR_REGCOUNT
	.align		4
.L_7:
        /*0030*/ 	.byte	0x04, 0x2f
        /*0032*/ 	.short	(.L_9 - .L_8)
	.align		4
.L_8:
        /*0034*/ 	.word	index@(_Z12LaplacianGPUPdS_iidd)
        /*0038*/ 	.word	0x00000022


	//----- nvinfo : EIATTR_FRAME_SIZE
	.align		4
.L_9:
        /*003c*/ 	.byte	0x04, 0x11
        /*003e*/ 	.short	(.L_11 - .L_10)
	.align		4
.L_10:
        /*0040*/ 	.word	index@($__internal_1_$__cuda_sm20_div_rn_f64_full)
        /*0044*/ 	.word	0x00000000


	//----- nvinfo : EIATTR_FRAME_SIZE
	.align		4
.L_11:
        /*0048*/ 	.byte	0x04, 0x11
        /*004a*/ 	.short	(.L_13 - .L_12)
	.align		4
.L_12:
        /*004c*/ 	.word	index@(_Z12LaplacianGPUPdS_iidd)
        /*0050*/ 	.word	0x00000000


	//----- nvinfo : EIATTR_REGCOUNT
	.align		4
.L_13:
        /*0054*/ 	.byte	0x04, 0x2f
        /*0056*/ 	.short	(.L_15 - .L_14)
	.align		4
.L_14:
        /*0058*/ 	.word	index@(_Z11gradientGPUPdS_S_iidd)
        /*005c*/ 	.word	0x0000001c


	//----- nvinfo : EIATTR_FRAME_SIZE
	.align		4
.L_15:
        /*0060*/ 	.byte	0x04, 0x11
        /*0062*/ 	.short	(.L_17 - .L_16)
	.align		4
.L_16:
        /*0064*/ 	.word	index@($__internal_0_$__cuda_sm20_div_rn_f64_full)
        /*0068*/ 	.word	0x00000000


	//----- nvinfo : EIATTR_FRAME_SIZE
	.align		4
.L_17:
        /*006c*/ 	.byte	0x04, 0x11
        /*006e*/ 	.short	(.L_19 - .L_18)
	.align		4
.L_18:
        /*0070*/ 	.word	index@(_Z11gradientGPUPdS_S_iidd)
        /*0074*/ 	.word	0x00000000


	//----- nvinfo : EIATTR_MIN_STACK_SIZE
	.align		4
.L_19:
        /*0078*/ 	.byte	0x04, 0x12
        /*007a*/ 	.short	(.L_21 - .L_20)
	.align		4
.L_20:
        /*007c*/ 	.word	index@(_Z11gradientGPUPdS_S_iidd)
        /*0080*/ 	.word	0x00000000


	//----- nvinfo : EIATTR_MIN_STACK_SIZE
	.align		4
.L_21:
        /*0084*/ 	.byte	0x04, 0x12
        /*0086*/ 	.short	(.L_23 - .L_22)
	.align		4
.L_22:
        /*0088*/ 	.word	index@(_Z12LaplacianGPUPdS_iidd)
        /*008c*/ 	.word	0x00000000


	//----- nvinfo : EIATTR_MIN_STACK_SIZE
	.align		4
.L_23:
        /*0090*/ 	.byte	0x04, 0x12
        /*0092*/ 	.short	(.L_25 - .L_24)
	.align		4
.L_24:
        /*0094*/ 	.word	index@(_Z13DivergenceGPUPdS_S_iidd)
        /*0098*/ 	.word	0x00000000


	//----- nvinfo : EIATTR_MIN_STACK_SIZE
	.align		4
.L_25:
        /*009c*/ 	.byte	0x04, 0x12
        /*009e*/ 	.short	(.L_27 - .L_26)
	.align		4
.L_26:
        /*00a0*/ 	.word	index@(_Z6DivGPUPdS_S_S_iidd)
        /*00a4*/ 	.word	0x00000000
.L_27:


//--------------------- .nv.compat                --------------------------
	.section	.nv.compat,"",@"SHT_CUDA_COMPAT_INFO"
	.align	4
        /*0000*/ 	.byte	0x02, 0x09, 0x00, 0x00, 0x02, 0x02, 0x01, 0x00, 0x02, 0x05, 0x05, 0x00, 0x03, 0x07, 0x01, 0x01
        /*0010*/ 	.byte	0x02, 0x03, 0x00, 0x00, 0x02, 0x06, 0x01, 0x00, 0x04, 0x0b, 0x08, 0x00, 0x01, 0x00, 0x00, 0x00
        /*0020*/ 	.byte	0x00, 0x00, 0x00, 0x00


//--------------------- .nv.info._Z11gradientGPUPdS_S_iidd --------------------------
	.section	.nv.info._Z11gradientGPUPdS_S_iidd,"",@"SHT_CUDA_INFO"
	.sectionflags	@""
	.align	4


	//----- nvinfo : EIATTR_CUDA_API_VERSION
	.align		4
        /*0000*/ 	.byte	0x04, 0x37
        /*0002*/ 	.short	(.L_29 - .L_28)
.L_28:
        /*0004*/ 	.word	0x00000082


	//----- nvinfo : EIATTR_KPARAM_INFO
	.align		4
.L_29:
        /*0008*/ 	.byte	0x04, 0x17
        /*000a*/ 	.short	(.L_31 - .L_30)
.L_30:
        /*000c*/ 	.word	0x00000000
        /*0010*/ 	.short	0x0006
        /*0012*/ 	.short	0x0028
        /*0014*/ 	.byte	0x00, 0xf0, 0x21, 0x00


	//----- nvinfo : EIATTR_KPARAM_INFO
	.align		4
.L_31:
        /*0018*/ 	.byte	0x04, 0x17
        /*001a*/ 	.short	(.L_33 - .L_32)
.L_32:
        /*001c*/ 	.word	0x00000000
        /*0020*/ 	.short	0x0005
        /*0022*/ 	.short	0x0020
        /*0024*/ 	.byte	0x00, 0xf0, 0x21, 0x00


	//----- nvinfo : EIATTR_KPARAM_INFO
	.align		4
.L_33:
        /*0028*/ 	.byte	0x04, 0x17
        /*002a*/ 	.short	(.L_35 - .L_34)
.L_34:
        /*002c*/ 	.word	0x00000000
        /*0030*/ 	.short	0x0004
        /*0032*/ 	.short	0x001c
        /*0034*/ 	.byte	0x00, 0xf0, 0x11, 0x00


	//----- nvinfo : EIATTR_KPARAM_INFO
	.align		4
.L_35:
        /*0038*/ 	.byte	0x04, 0x17
        /*003a*/ 	.short	(.L_37 - .L_36)
.L_36:
        /*003c*/ 	.word	0x00000000
        /*0040*/ 	.short	0x0003
        /*0042*/ 	.short	0x0018
        /*0044*/ 	.byte	0x00, 0xf0, 0x11, 0x00


	//----- nvinfo : EIATTR_KPARAM_INFO
	.align		4
.L_37:
        /*0048*/ 	.byte	0x04, 0x17
        /*004a*/ 	.short	(.L_39 - .L_38)
.L_38:
        /*004c*/ 	.word	0x00000000
        /*0050*/ 	.short	0x0002
        /*0052*/ 	.short	0x0010
        /*0054*/ 	.byte	0x00, 0xf5, 0x21, 0x00


	//----- nvinfo : EIATTR_KPARAM_INFO
	.align		4
.L_39:
        /*0058*/ 	.byte	0x04, 0x17
        /*005a*/ 	.short	(.L_41 - .L_40)
.L_40:
        /*005c*/ 	.word	0x00000000
        /*0060*/ 	.short	0x0001
        /*0062*/ 	.short	0x0008
        /*0064*/ 	.byte	0x00, 0xf5, 0x21, 0x00


	//----- nvinfo : EIATTR_KPARAM_INFO
	.align		4
.L_41:
        /*0068*/ 	.byte	0x04, 0x17
        /*006a*/ 	.short	(.L_43 - .L_42)
.L_42:
        /*006c*/ 	.word	0x00000000
        /*0070*/ 	.short	0x0000
        /*0072*/ 	.short	0x0000
        /*0074*/ 	.byte	0x00, 0xf5, 0x21, 0x00


	//----- nvinfo : EIATTR_SPARSE_MMA_MASK
	.align		4
.L_43:
        /*0078*/ 	.byte	0x03, 0x50
        /*007a*/ 	.short	0x0000


	//----- nvinfo : EIATTR_MAXREG_COUNT
	.align		4
        /*007c*/ 	.byte	0x03, 0x1b
        /*007e*/ 	.short	0x00ff


	//----- nvinfo : EIATTR_MERCURY_ISA_VERSION
	.align		4
        /*0080*/ 	.byte	0x03, 0x5f
        /*0082*/ 	.short	0x0101


	//----- nvinfo : EIATTR_VRC_CTA_INIT_COUNT
	.align		4
        /*0084*/ 	.byte	0x02, 0x4a
	.zero		1
	.zero		1


	//----- nvinfo : EIATTR_EXIT_INSTR_OFFSETS
	.align		4
        /*0088*/ 	.byte	0x04, 0x1c
        /*008a*/ 	.short	(.L_45 - .L_44)


	//   ....[0]....
.L_44:
        /*008c*/ 	.word	0x00000260


	//   ....[1]....
        /*0090*/ 	.word	0x00000720


	//----- nvinfo : EIATTR_CRS_STACK_SIZE
	.align		4
.L_45:
        /*0094*/ 	.byte	0x04, 0x1e
        /*0096*/ 	.short	(.L_47 - .L_46)
.L_46:
        /*0098*/ 	.word	0x00000000


	//----- nvinfo : EIATTR_CBANK_PARAM_SIZE
	.align		4
.L_47:
        /*009c*/ 	.byte	0x03, 0x19
        /*009e*/ 	.short	0x0030


	//----- nvinfo : EIATTR_PARAM_CBANK
	.align		4
        /*00a0*/ 	.byte	0x04, 0x0a
        /*00a2*/ 	.short	(.L_49 - .L_48)
	.align		4
.L_48:
        /*00a4*/ 	.word	index@(.nv.constant0._Z11gradientGPUPdS_S_iidd)
        /*00a8*/ 	.short	0x0380
        /*00aa*/ 	.short	0x0030


	//----- nvinfo : EIATTR_SW_WAR
	.align		4
.L_49:
        /*00ac*/ 	.byte	0x04, 0x36
        /*00ae*/ 	.short	(.L_51 - .L_50)
.L_50:
        /*00b0*/ 	.word	0x00000008
.L_51:


//--------------------- .nv.info._Z12LaplacianGPUPdS_iidd --------------------------
	.section	.nv.info._Z12LaplacianGPUPdS_iidd,"",@"SHT_CUDA_INFO"
	.sectionflags	@""
	.align	4


	//----- nvinfo : EIATTR_CUDA_API_VERSION
	.align		4
        /*0000*/ 	.byte	0x04, 0x37
        /*0002*/ 	.short	(.L_53 - .L_52)
.L_52:
        /*0004*/ 	.word	0x00000082


	//----- nvinfo : EIATTR_KPARAM_INFO
	.align		4
.L_53:
        /*0008*/ 	.byte	0x04, 0x17
        /*000a*/ 	.short	(.L_55 - .L_54)
.L_54:
        /*000c*/ 	.word	0x00000000
        /*0010*/ 	.short	0x0005
        /*0012*/ 	.short	0x0020
        /*0014*/ 	.byte	0x00, 0xf0, 0x21, 0x00


	//----- nvinfo : EIATTR_KPARAM_INFO
	.align		4
.L_55:
        /*0018*/ 	.byte	0x04, 0x17
        /*001a*/ 	.short	(.L_57 - .L_56)
.L_56:
        /*001c*/ 	.word	0x00000000
        /*0020*/ 	.short	0x0004
        /*0022*/ 	.short	0x0018
        /*0024*/ 	.byte	0x00, 0xf0, 0x21, 0x00


	//----- nvinfo : EIATTR_KPARAM_INFO
	.align		4
.L_57:
        /*0028*/ 	.byte	0x04, 0x17
        /*002a*/ 	.short	(.L_59 - .L_58)
.L_58:
        /*002c*/ 	.word	0x00000000
        /*0030*/ 	.short	0x0003
        /*0032*/ 	.short	0x0014
        /*0034*/ 	.byte	0x00, 0xf0, 0x11, 0x00


	//----- nvinfo : EIATTR_KPARAM_INFO
	.align		4
.L_59:
        /*0038*/ 	.byte	0x04, 0x17
        /*003a*/ 	.short	(.L_61 - .L_60)
.L_60:
        /*003c*/ 	.word	0x00000000
        /*0040*/ 	.short	0x0002
        /*0042*/ 	.short	0x0010
        /*0044*/ 	.byte	0x00, 0xf0, 0x11, 0x00


	//----- nvinfo : EIATTR_KPARAM_INFO
	.align		4
.L_61:
        /*0048*/ 	.byte	0x04, 0x17
        /*004a*/ 	.short	(.L_63 - .L_62)
.L_62:
        /*004c*/ 	.word	0x00000000
        /*0050*/ 	.short	0x0001
        /*0052*/ 	.short	0x0008
        /*0054*/ 	.byte	0x00, 0xf5, 0x21, 0x00


	//----- nvinfo : EIATTR_KPARAM_INFO
	.align		4
.L_63:
        /*0058*/ 	.byte	0x04, 0x17
        /*005a*/ 	.short	(.L_65 - .L_64)
.L_64:
        /*005c*/ 	.word	0x00000000
        /*0060*/ 	.short	0x0000
        /*0062*/ 	.short	0x0000
        /*0064*/ 	.byte	0x00, 0xf5, 0x21, 0x00


	//----- nvinfo : EIATTR_SPARSE_MMA_MASK
	.align		4
.L_65:
        /*0068*/ 	.byte	0x03, 0x50
        /*006a*/ 	.short	0x0000


	//----- nvinfo : EIATTR_MAXREG_COUNT
	.align		4
        /*006c*/ 	.byte	0x03, 0x1b
        /*006e*/ 	.short	0x00ff


	//----- nvinfo : EIATTR_MERCURY_ISA_VERSION
	.align		4
        /*0070*/ 	.byte	0x03, 0x5f
        /*0072*/ 	.short	0x0101


	//----- nvinfo : EIATTR_VRC_CTA_INIT_COUNT
	.align		4
        /*0074*/ 	.byte	0x02, 0x4a
	.zero		1
	.zero		1


	//----- nvinfo : EIATTR_EXIT_INSTR_OFFSETS
	.align		4
        /*0078*/ 	.byte	0x04, 0x1c
        /*007a*/ 	.short	(.L_67 - .L_66)


	//   ....[0]....
.L_66:
        /*007c*/ 	.word	0x00000260


	//   ....[1]....
        /*0080*/ 	.word	0x00000a30


	//----- nvinfo : EIATTR_CRS_STACK_SIZE
	.align		4
.L_67:
        /*0084*/ 	.byte	0x04, 0x1e
        /*0086*/ 	.short	(.L_69 - .L_68)
.L_68:
        /*0088*/ 	.word	0x00000000


	//----- nvinfo : EIATTR_CBANK_PARAM_SIZE
	.align		4
.L_69:
        /*008c*/ 	.byte	0x03, 0x19
        /*008e*/ 	.short	0x0028


	//----- nvinfo : EIATTR_PARAM_CBANK
	.align		4
        /*0090*/ 	.byte	0x04, 0x0a
        /*0092*/ 	.short	(.L_71 - .L_70)
	.align		4
.L_70:
        /*0094*/ 	.word	index@(.nv.constant0._Z12LaplacianGPUPdS_iidd)
        /*0098*/ 	.short	0x0380
        /*009a*/ 	.short	0x0028


	//----- nvinfo : EIATTR_SW_WAR
	.align		4
.L_71:
        /*009c*/ 	.byte	0x04, 0x36
        /*009e*/ 	.short	(.L_73 - .L_72)
.L_72:
        /*00a0*/ 	.word	0x00000008
.L_73:


//--------------------- .nv.info._Z13DivergenceGPUPdS_S_iidd --------------------------
	.section	.nv.info._Z13DivergenceGPUPdS_S_iidd,"",@"SHT_CUDA_INFO"
	.sectionflags	@""
	.align	4


	//----- nvinfo : EIATTR_CUDA_API_VERSION
	.align		4
        /*0000*/ 	.byte	0x04, 0x37
        /*0002*/ 	.short	(.L_75 - .L_74)
.L_74:
        /*0004*/ 	.word	0x00000082


	//----- nvinfo : EIATTR_KPARAM_INFO
	.align		4
.L_75:
        /*0008*/ 	.byte	0x04, 0x17
        /*000a*/ 	.short	(.L_77 - .L_76)
.L_76:
        /*000c*/ 	.word	0x00000000
        /*0010*/ 	.short	0x0006
        /*0012*/ 	.short	0x0028
        /*0014*/ 	.byte	0x00, 0xf0, 0x21, 0x00


	//----- nvinfo : EIATTR_KPARAM_INFO
	.align		4
.L_77:
        /*0018*/ 	.byte	0x04, 0x17
        /*001a*/ 	.short	(.L_79 - .L_78)
.L_78:
        /*001c*/ 	.word	0x00000000
        /*0020*/ 	.short	0x0005
        /*0022*/ 	.short	0x0020
        /*0024*/ 	.byte	0x00, 0xf0, 0x21, 0x00


	//----- nvinfo : EIATTR_KPARAM_INFO
	.align		4
.L_79:
        /*0028*/ 	.byte	0x04, 0x17
        /*002a*/ 	.short	(.L_81 - .L_80)
.L_80:
        /*002c*/ 	.word	0x00000000
        /*0030*/ 	.short	0x0004
        /*0032*/ 	.short	0x001c
        /*0034*/ 	.byte	0x00, 0xf0, 0x11, 0x00


	//----- nvinfo : EIATTR_KPARAM_INFO
	.align		4
.L_81:
        /*0038*/ 	.byte	0x04, 0x17
        /*003a*/ 	.short	(.L_83 - .L_82)
.L_82:
        /*003c*/ 	.word	0x00000000
        /*0040*/ 	.short	0x0003
        /*0042*/ 	.short	0x0018
        /*0044*/ 	.byte	0x00, 0xf0, 0x11, 0x00


	//----- nvinfo : EIATTR_KPARAM_INFO
	.align		4
.L_83:
        /*0048*/ 	.byte	0x04, 0x17
        /*004a*/ 	.short	(.L_85 - .L_84)
.L_84:
        /*004c*/ 	.word	0x00000000
        /*0050*/ 	.short	0x0002
        /*0052*/ 	.short	0x0010
        /*0054*/ 	.byte	0x00, 0xf5, 0x21, 0x00


	//----- nvinfo : EIATTR_KPARAM_INFO
	.align		4
.L_85:
        /*0058*/ 	.byte	0x04, 0x17
        /*005a*/ 	.short	(.L_87 - .L_86)
.L_86:
        /*005c*/ 	.word	0x00000000
        /*0060*/ 	.short	0x0001
        /*0062*/ 	.short	0x0008
        /*0064*/ 	.byte	0x00, 0xf5, 0x21, 0x00


	//----- nvinfo : EIATTR_KPARAM_INFO
	.align		4
.L_87:
        /*0068*/ 	.byte	0x04, 0x17
        /*006a*/ 	.short	(.L_89 - .L_88)
.L_88:
        /*006c*/ 	.word	0x00000000
        /*0070*/ 	.short	0x0000
        /*0072*/ 	.short	0x0000
        /*0074*/ 	.byte	0x00, 0xf5, 0x21, 0x00


	//----- nvinfo : EIATTR_SPARSE_MMA_MASK
	.align		4
.L_89:
        /*0078*/ 	.byte	0x03, 0x50
        /*007a*/ 	.short	0x0000


	//----- nvinfo : EIATTR_MAXREG_COUNT
	.align		4
        /*007c*/ 	.byte	0x03, 0x1b
        /*007e*/ 	.short	0x00ff


	//----- nvinfo : EIATTR_MERCURY_ISA_VERSION
	.align		4
        /*0080*/ 	.byte	0x03, 0x5f
        /*0082*/ 	.short	0x0101


	//----- nvinfo : EIATTR_VRC_CTA_INIT_COUNT
	.align		4
        /*0084*/ 	.byte	0x02, 0x4a
	.zero		1
	.zero		1


	//----- nvinfo : EIATTR_EXIT_INSTR_OFFSETS
	.align		4
        /*0088*/ 	.byte	0x04, 0x1c
        /*008a*/ 	.short	(.L_91 - .L_90)


	//   ....[0]....
.L_90:
        /*008c*/ 	.word	0x00000260


	//   ....[1]....
        /*0090*/ 	.word	0x00000430


	//----- nvinfo : EIATTR_CBANK_PARAM_SIZE
	.align		4
.L_91:
        /*0094*/ 	.byte	0x03, 0x19
        /*0096*/ 	.short	0x0030


	//----- nvinfo : EIATTR_PARAM_CBANK
	.align		4
        /*0098*/ 	.byte	0x04, 0x0a
        /*009a*/ 	.short	(.L_93 - .L_92)
	.align		4
.L_92:
        /*009c*/ 	.word	index@(.nv.constant0._Z13DivergenceGPUPdS_S_iidd)
        /*00a0*/ 	.short	0x0380
        /*00a2*/ 	.short	0x0030


	//----- nvinfo : EIATTR_SW_WAR
	.align		4
.L_93:
        /*00a4*/ 	.byte	0x04, 0x36
        /*00a6*/ 	.short	(.L_95 - .L_94)
.L_94:
        /*00a8*/ 	.word	0x00000008
.L_95:


//--------------------- .nv.info._Z6DivGPUPdS_S_S_iidd --------------------------
	.section	.nv.info._Z6DivGPUPdS_S_S_iidd,"",@"SHT_CUDA_INFO"
	.sectionflags	@""
	.align	4


	//----- nvinfo : EIATTR_CUDA_API_VERSION
	.align		4
        /*0000*/ 	.byte	0x04, 0x37
        /*0002*/ 	.short	(.L_97 - .L_96)
.L_96:
        /*0004*/ 	.word	0x00000082


	//----- nvinfo : EIATTR_KPARAM_INFO
	.align		4
.L_97:
        /*0008*/ 	.byte	0x04, 0x17
        /*000a*/ 	.short	(.L_99 - .L_98)
.L_98:
        /*000c*/ 	.word	0x00000000
        /*0010*/ 	.short	0x0007
        /*0012*/ 	.short	0x0030
        /*0014*/ 	.byte	0x00, 0xf0, 0x21, 0x00


	//----- nvinfo : EIATTR_KPARAM_INFO
	.align		4
.L_99:
        /*0018*/ 	.byte	0x04, 0x17
        /*001a*/ 	.short	(.L_101 - .L_100)
.L_100:
        /*001c*/ 	.word	0x00000000
        /*0020*/ 	.short	0x0006
        /*0022*/ 	.short	0x0028
        /*0024*/ 	.byte	0x00, 0xf0, 0x21, 0x00


	//----- nvinfo : EIATTR_KPARAM_INFO
	.align		4
.L_101:
        /*0028*/ 	.byte	0x04, 0x17
        /*002a*/ 	.short	(.L_103 - .L_102)
.L_102:
        /*002c*/ 	.word	0x00000000
        /*0030*/ 	.short	0x0005
        /*0032*/ 	.short	0x0024
        /*0034*/ 	.byte	0x00, 0xf0, 0x11, 0x00


	//----- nvinfo : EIATTR_KPARAM_INFO
	.align		4
.L_103:
        /*0038*/ 	.byte	0x04, 0x17
        /*003a*/ 	.short	(.L_105 - .L_104)
.L_104:
        /*003c*/ 	.word	0x00000000
        /*0040*/ 	.short	0x0004
        /*0042*/ 	.short	0x0020
        /*0044*/ 	.byte	0x00, 0xf0, 0x11, 0x00


	//----- nvinfo : EIATTR_KPARAM_INFO
	.align		4
.L_105:
        /*0048*/ 	.byte	0x04, 0x17
        /*004a*/ 	.short	(.L_107 - .L_106)
.L_106:
        /*004c*/ 	.word	0x00000000
        /*0050*/ 	.short	0x0003
        /*0052*/ 	.short	0x0018
        /*0054*/ 	.byte	0x00, 0xf5, 0x21, 0x00


	//----- nvinfo : EIATTR_KPARAM_INFO
	.align		4
.L_107:
        /*0058*/ 	.byte	0x04, 0x17
        /*005a*/ 	.short	(.L_109 - .L_108)
.L_108:
        /*005c*/ 	.word	0x00000000
        /*0060*/ 	.short	0x0002
        /*0062*/ 	.short	0x0010
        /*0064*/ 	.byte	0x00, 0xf5, 0x21, 0x00


	//----- nvinfo : EIATTR_KPARAM_INFO
	.align		4
.L_109:
        /*0068*/ 	.byte	0x04, 0x17
        /*006a*/ 	.short	(.L_111 - .L_110)
.L_110:
        /*006c*/ 	.word	0x00000000
        /*0070*/ 	.short	0x0001
        /*0072*/ 	.short	0x0008
        /*0074*/ 	.byte	0x00, 0xf5, 0x21, 0x00


	//----- nvinfo : EIATTR_KPARAM_INFO
	.align		4
.L_111:
        /*0078*/ 	.byte	0x04, 0x17
        /*007a*/ 	.short	(.L_113 - .L_112)
.L_112:
        /*007c*/ 	.word	0x00000000
        /*0080*/ 	.short	0x0000
        /*0082*/ 	.short	0x0000
        /*0084*/ 	.byte	0x00, 0xf5, 0x21, 0x00


	//----- nvinfo : EIATTR_SPARSE_MMA_MASK
	.align		4
.L_113:
        /*0088*/ 	.byte	0x03, 0x50
        /*008a*/ 	.short	0x0000


	//----- nvinfo : EIATTR_MAXREG_COUNT
	.align		4
        /*008c*/ 	.byte	0x03, 0x1b
        /*008e*/ 	.short	0x00ff


	//----- nvinfo : EIATTR_MERCURY_ISA_VERSION
	.align		4
        /*0090*/ 	.byte	0x03, 0x5f
        /*0092*/ 	.short	0x0101


	//----- nvinfo : EIATTR_VRC_CTA_INIT_COUNT
	.align		4
        /*0094*/ 	.byte	0x02, 0x4a
	.zero		1
	.zero		1


	//----- nvinfo : EIATTR_EXIT_INSTR_OFFSETS
	.align		4
        /*0098*/ 	.byte	0x04, 0x1c
        /*009a*/ 	.short	(.L_115 - .L_114)


	//   ....[0]....
.L_114:
        /*009c*/ 	.word	0x00000260


	//   ....[1]....
        /*00a0*/ 	.word	0x00000510


	//----- nvinfo : EIATTR_CBANK_PARAM_SIZE
	.align		4
.L_115:
        /*00a4*/ 	.byte	0x03, 0x19
        /*00a6*/ 	.short	0x0038


	//----- nvinfo : EIATTR_PARAM_CBANK
	.align		4
        /*00a8*/ 	.byte	0x04, 0x0a
        /*00aa*/ 	.short	(.L_117 - .L_116)
	.align		4
.L_116:
        /*00ac*/ 	.word	index@(.nv.constant0._Z6DivGPUPdS_S_S_iidd)
        /*00b0*/ 	.short	0x0380
        /*00b2*/ 	.short	0x0038


	//----- nvinfo : EIATTR_SW_WAR
	.align		4
.L_117:
        /*00b4*/ 	.byte	0x04, 0x36
        /*00b6*/ 	.short	(.L_119 - .L_118)
.L_118:
        /*00b8*/ 	.word	0x00000008
.L_119:


//--------------------- .nv.callgraph             --------------------------
	.section	.nv.callgraph,"",@"SHT_CUDA_CALLGRAPH"
	.align	4
	.sectionentsize	8
	.align		4
        /*0000*/ 	.word	0x00000000
	.align		4
        /*0004*/ 	.word	0xffffffff
	.align		4
        /*0008*/ 	.word	0x00000000
	.align		4
        /*000c*/ 	.word	0xfffffffe
	.align		4
        /*0010*/ 	.word	0x00000000
	.align		4
        /*0014*/ 	.word	0xfffffffd
	.align		4
        /*0018*/ 	.word	0x00000000
	.align		4
        /*001c*/ 	.word	0xfffffffc


//--------------------- .text._Z11gradientGPUPdS_S_iidd --------------------------
	.section	.text._Z11gradientGPUPdS_S_iidd,"ax",@progbits
	.align	128
        .global         _Z11gradientGPUPdS_S_iidd
        .type           _Z11gradientGPUPdS_S_iidd,@function
        .size           _Z11gradientGPUPdS_S_iidd,(.L_x_26 - _Z11gradientGPUPdS_S_iidd)
        .other          _Z11gradientGPUPdS_S_iidd,@"STO_CUDA_ENTRY STV_DEFAULT"
_Z11gradientGPUPdS_S_iidd:
.text._Z11gradientGPUPdS_S_iidd:
[----:B------:R-:W-:Y:S08]  /*0000*/  LDC R1, c[0x0][0x37c] ;  /* 0x0000df00ff017b82 */ /* 0x000ff00000000800 */
[----:B------:R-:W0:Y:S01]  /*0010*/  LDC R7, c[0x0][0x39c] ;  /* 0x0000e700ff077b82 */ /* 0x000e220000000800 */
[----:B------:R-:W1:Y:S07]  /*0020*/  S2R R5, SR_TID.X ;  /* 0x0000000000057919 */ /* 0x000e6e0000002100 */
[----:B------:R-:W1:Y:S08]  /*0030*/  S2UR UR4, SR_CTAID.X ;  /* 0x00000000000479c3 */ /* 0x000e700000002500 */
[----:B------:R-:W1:Y:S01]  /*0040*/  LDC R0, c[0x0][0x360] ;  /* 0x0000d800ff007b82 */ /* 0x000e620000000800 */
[----:B0-----:R-:W-:-:S04]  /*0050*/  IABS R9, R7 ;  /* 0x0000000700097213 */ /* 0x001fc80000000000 */
[----:B------:R-:W0:Y:S01]  /*0060*/  I2F.RP R4, R9 ;  /* 0x0000000900047306 */ /* 0x000e220000209400 */
[----:B-1----:R-:W-:Y:S01]  /*0070*/  IMAD R0, R0, UR4, R5 ;  /* 0x0000000400007c24 */ /* 0x002fe2000f8e0205 */
[----:B------:R-:W1:Y:S06]  /*0080*/  LDCU UR4, c[0x0][0x398] ;  /* 0x00007300ff0477ac */ /* 0x000e6c0008000800 */
[----:B0-----:R-:W0:Y:S01]  /*0090*/  MUFU.RCP R4, R4 ;  /* 0x0000000400047308 */ /* 0x001e220000001000 */
[----:B-1----:R-:W-:Y:S01]  /*00a0*/  UIADD3 UR4, UPT, UPT, UR4, -0x1, URZ ;  /* 0xffffffff04047890 */ /* 0x002fe2000fffe0ff */
[----:B0-----:R-:W-:Y:S01]  /*00b0*/  VIADD R2, R4, 0xffffffe ;  /* 0x0ffffffe04027836 */ /* 0x001fe20000000000 */
[----:B------:R-:W-:-:S05]  /*00c0*/  IABS R4, R0 ;  /* 0x0000000000047213 */ /* 0x000fca0000000000 */
[----:B------:R0:W1:Y:S02]  /*00d0*/  F2I.FTZ.U32.TRUNC.NTZ R3, R2 ;  /* 0x0000000200037305 */ /* 0x000064000021f000 */
[----:B0-----:R-:W-:Y:S02]  /*00e0*/  IMAD.MOV.U32 R2, RZ, RZ, RZ ;  /* 0x000000ffff027224 */ /* 0x001fe400078e00ff */
[----:B-1----:R-:W-:-:S04]  /*00f0*/  IMAD.MOV R6, RZ, RZ, -R3 ;  /* 0x000000ffff067224 */ /* 0x002fc800078e0a03 */
[----:B------:R-:W-:-:S04]  /*0100*/  IMAD R5, R6, R9, RZ ;  /* 0x0000000906057224 */ /* 0x000fc800078e02ff */
[----:B------:R-:W-:-:S06]  /*0110*/  IMAD.HI.U32 R3, R3, R5, R2 ;  /* 0x0000000503037227 */ /* 0x000fcc00078e0002 */
[----:B------:R-:W-:-:S04]  /*0120*/  IMAD.HI.U32 R3, R3, R4, RZ ;  /* 0x0000000403037227 */ /* 0x000fc800078e00ff */
[----:B------:R-:W-:-:S04]  /*0130*/  IMAD.MOV R5, RZ, RZ, -R3 ;  /* 0x000000ffff057224 */ /* 0x000fc800078e0a03 */
[----:B------:R-:W-:Y:S02]  /*0140*/  IMAD R2, R9, R5, R4 ;  /* 0x0000000509027224 */ /* 0x000fe400078e0204 */
[----:B------:R-:W-:-:S03]  /*0150*/  VIADD R5, R7, 0xffffffff ;  /* 0xffffffff07057836 */ /* 0x000fc60000000000 */
[----:B------:R-:W-:-:S13]  /*0160*/  ISETP.GT.U32.AND P1, PT, R9, R2, PT ;  /* 0x000000020900720c */ /* 0x000fda0003f24070 */
[----:B------:R-:W-:Y:S02]  /*0170*/  @!P1 IMAD.IADD R2, R2, 0x1, -R9 ;  /* 0x0000000102029824 */ /* 0x000fe400078e0a09 */
[----:B------:R-:W-:Y:S01]  /*0180*/  @!P1 VIADD R3, R3, 0x1 ;  /* 0x0000000103039836 */ /* 0x000fe20000000000 */
[----:B------:R-:W-:Y:S02]  /*0190*/  ISETP.NE.AND P1, PT, R7, RZ, PT ;  /* 0x000000ff0700720c */ /* 0x000fe40003f25270 */
[----:B------:R-:W-:Y:S02]  /*01a0*/  ISETP.GE.U32.AND P0, PT, R2, R9, PT ;  /* 0x000000090200720c */ /* 0x000fe40003f06070 */
[----:B------:R-:W-:-:S04]  /*01b0*/  LOP3.LUT R2, R0, R7, RZ, 0x3c, !PT ;  /* 0x0000000700027212 */ /* 0x000fc800078e3cff */
[----:B------:R-:W-:-:S07]  /*01c0*/  ISETP.GE.AND P2, PT, R2, RZ, PT ;  /* 0x000000ff0200720c */ /* 0x000fce0003f46270 */
[----:B------:R-:W-:-:S06]  /*01d0*/  @P0 VIADD R3, R3, 0x1 ;  /* 0x0000000103030836 */ /* 0x000fcc0000000000 */
[----:B------:R-:W-:Y:S01]  /*01e0*/  @!P2 IMAD.MOV R3, RZ, RZ, -R3 ;  /* 0x000000ffff03a224 */ /* 0x000fe200078e0a03 */
[----:B------:R-:W-:-:S04]  /*01f0*/  @!P1 LOP3.LUT R3, RZ, R7, RZ, 0x33, !PT ;  /* 0x00000007ff039212 */ /* 0x000fc800078e33ff */
[----:B------:R-:W-:Y:S01]  /*0200*/  ISETP.GE.AND P0, PT, R3, UR4, PT ;  /* 0x0000000403007c0c */ /* 0x000fe2000bf06270 */
[----:B------:R-:W-:-:S04]  /*0210*/  IMAD.MOV R2, RZ, RZ, -R3 ;  /* 0x000000ffff027224 */ /* 0x000fc800078e0a03 */
[----:B------:R-:W-:-:S05]  /*0220*/  IMAD R2, R7, R2, R0 ;  /* 0x0000000207027224 */ /* 0x000fca00078e0200 */
[----:B------:R-:W-:Y:S02]  /*0230*/  ISETP.GE.OR P0, PT, R2, R5, P0 ;  /* 0x000000050200720c */ /* 0x000fe40000706670 */
[----:B------:R-:W-:-:S04]  /*0240*/  VIMNMX R2, PT, PT, R3, R2, PT ;  /* 0x0000000203027248 */ /* 0x000fc80003fe0100 */
[----:B------:R-:W-:-:S13]  /*0250*/  ISETP.LT.OR P0, PT, R2, 0x1, P0 ;  /* 0x000000010200780c */ /* 0x000fda0000701670 */
[----:B------:R-:W-:Y:S05]  /*0260*/  @P0 EXIT ;  /* 0x000000000000094d */ /* 0x000fea0003800000 */
[----:B------:R-:W0:Y:S01]  /*0270*/  LDC.64 R8, c[0x0][0x390] ;  /* 0x0000e400ff087b82 */ /* 0x000e220000000a00 */
[----:B------:R-:W1:Y:S01]  /*0280*/  LDCU.64 UR4, c[0x0][0x358] ;  /* 0x00006b00ff0477ac */ /* 0x000e620008000a00 */
[C---:B------:R-:W-:Y:S01]  /*0290*/  IMAD.IADD R11, R0.reuse, 0x1, -R7 ;  /* 0x00000001000b7824 */ /* 0x040fe200078e0a07 */
[----:B------:R-:W2:Y:S01]  /*02a0*/  LDCU UR6, c[0x0][0x3a4] ;  /* 0x00007480ff0677ac */ /* 0x000ea20008000800 */
[----:B0-----:R-:W-:-:S05]  /*02b0*/  IMAD.WIDE R14, R0, 0x8, R8 ;  /* 0x00000008000e7825 */ /* 0x001fca00078e0208 */
[----:B-1----:R-:W3:Y:S04]  /*02c0*/  LDG.E.64 R12, desc[UR4][R14.64+-0x8] ;  /* 0xfffff8040e0c7981 */ /* 0x002ee8000c1e1b00 */
[----:B------:R-:W3:Y:S04]  /*02d0*/  LDG.E.64 R4, desc[UR4][R14.64] ;  /* 0x000000040e047981 */ /* 0x000ee8000c1e1b00 */
[----:B------:R0:W4:Y:S01]  /*02e0*/  LDG.E.64 R2, desc[UR4][R14.64+0x8] ;  /* 0x000008040e027981 */ /* 0x000122000c1e1b00 */
[----:B------:R-:W-:-:S04]  /*02f0*/  IMAD.WIDE R6, R7, 0x8, R14 ;  /* 0x0000000807067825 */ /* 0x000fc800078e020e */
[----:B------:R-:W-:Y:S02]  /*0300*/  IMAD.WIDE R8, R11, 0x8, R8 ;  /* 0x000000080b087825 */ /* 0x000fe400078e0208 */
[----:B------:R-:W5:Y:S01]  /*0310*/  LDG.E.64 R6, desc[UR4][R6.64] ;  /* 0x0000000406067981 */ /* 0x000f62000c1e1b00 */
[----:B------:R-:W1:Y:S03]  /*0320*/  LDC.64 R10, c[0x0][0x3a0] ;  /* 0x0000e800ff0a7b82 */ /* 0x000e660000000a00 */
[----:B------:R-:W5:Y:S01]  /*0330*/  LDG.E.64 R8, desc[UR4][R8.64] ;  /* 0x0000000408087981 */ /* 0x000f62000c1e1b00 */
[----:B--2---:R-:W1:Y:S01]  /*0340*/  MUFU.RCP64H R17, UR6 ;  /* 0x0000000600117d08 */ /* 0x004e620008001800 */
[----:B------:R-:W-:Y:S01]  /*0350*/  IMAD.MOV.U32 R16, RZ, RZ, 0x1 ;  /* 0x00000001ff107424 */ /* 0x000fe200078e00ff */
[----:B------:R-:W-:Y:S05]  /*0360*/  BSSY.RECONVERGENT B0, `(.L_x_0) ;  /* 0x0000019000007945 */ /* 0x000fea0003800200 */
[----:B-1----:R-:W-:-:S08]  /*0370*/  DFMA R18, R16, -R10, 1 ;  /* 0x3ff000001012742b */ /* 0x002fd0000000080a */
[----:B------:R-:W-:-:S08]  /*0380*/  DFMA R18, R18, R18, R18 ;  /* 0x000000121212722b */ /* 0x000fd00000000012 */
[----:B------:R-:W-:-:S08]  /*0390*/  DFMA R18, R16, R18, R16 ;  /* 0x000000121012722b */ /* 0x000fd00000000010 */
[----:B0-----:R-:W-:-:S08]  /*03a0*/  DFMA R14, R18, -R10, 1 ;  /* 0x3ff00000120e742b */ /* 0x001fd0000000080a */
[----:B------:R-:W-:Y:S02]  /*03b0*/  DFMA R14, R18, R14, R18 ;  /* 0x0000000e120e722b */ /* 0x000fe40000000012 */
[--C-:B---3--:R-:W-:Y:S02]  /*03c0*/  DADD R12, R12, R4.reuse ;  /* 0x000000000c0c7229 */ /* 0x108fe40000000004 */
[----:B----4-:R-:W-:-:S06]  /*03d0*/  DADD R2, R2, R4 ;  /* 0x0000000002027229 */ /* 0x010fcc0000000004 */
[----:B------:R-:W-:Y:S02]  /*03e0*/  DMUL R12, R12, 0.5 ;  /* 0x3fe000000c0c7828 */ /* 0x000fe40000000000 */
[--C-:B-----5:R-:W-:Y:S02]  /*03f0*/  DADD R6, R6, R4.reuse ;  /* 0x0000000006067229 */ /* 0x120fe40000000004 */
[----:B------:R-:W-:-:S04]  /*0400*/  DADD R4, R8, R4 ;  /* 0x0000000008047229 */ /* 0x000fc80000000004 */
[----:B------:R-:W-:Y:S02]  /*0410*/  DFMA R12, R2, 0.5, -R12 ;  /* 0x3fe00000020c782b */ /* 0x000fe4000000080c */
[----:B------:R-:W-:-:S06]  /*0420*/  DMUL R6, R6, 0.5 ;  /* 0x3fe0000006067828 */ /* 0x000fcc0000000000 */
[----:B------:R-:W-:Y:S02]  /*0430*/  DMUL R2, R12, R14 ;  /* 0x0000000e0c027228 */ /* 0x000fe40000000000 */
[----:B------:R-:W-:-:S06]  /*0440*/  FSETP.GEU.AND P1, PT, |R13|, 6.5827683646048100446e-37, PT ;  /* 0x036000000d00780b */ /* 0x000fcc0003f2e200 */
[----:B------:R-:W-:-:S08]  /*0450*/  DFMA R10, R2, -R10, R12 ;  /* 0x8000000a020a722b */ /* 0x000fd0000000000c */
[----:B------:R-:W-:-:S10]  /*0460*/  DFMA R2, R14, R10, R2 ;  /* 0x0000000a0e02722b */ /* 0x000fd40000000002 */
[----:B------:R-:W-:-:S05]  /*0470*/  FFMA R10, RZ, UR6, R3 ;  /* 0x00000006ff0a7c23 */ /* 0x000fca0008000003 */
[----:B------:R-:W-:-:S13]  /*0480*/  FSETP.GT.AND P0, PT, |R10|, 1.469367938527859385e-39, PT ;  /* 0x001000000a00780b */ /* 0x000fda0003f04200 */
[----:B------:R-:W-:Y:S05]  /*0490*/  @P0 BRA P1, `(.L_x_1) ;  /* 0x0000000000140947 */ /* 0x000fea0000800000 */
[----:B------:R-:W0:Y:S01]  /*04a0*/  LDCU.64 UR6, c[0x0][0x3a0] ;  /* 0x00007400ff0677ac */ /* 0x000e220008000a00 */
[----:B------:R-:W-:Y:S01]  /*04b0*/  MOV R14, 0x4f0 ;  /* 0x000004f0000e7802 */ /* 0x000fe20000000f00 */
[----:B0-----:R-:W-:Y:S02]  /*04c0*/  IMAD.U32 R10, RZ, RZ, UR6 ;  /* 0x00000006ff0a7e24 */ /* 0x001fe4000f8e00ff */
[----:B------:R-:W-:-:S07]  /*04d0*/  IMAD.U32 R11, RZ, RZ, UR7 ;  /* 0x00000007ff0b7e24 */ /* 0x000fce000f8e00ff */
[----:B------:R-:W-:Y:S05]  /*04e0*/  CALL.REL.NOINC `($__internal_0_$__cuda_sm20_div_rn_f64_full) ;  /* 0x0000000000907944 */ /* 0x000fea0003c00000 */
.L_x_1:
[----:B------:R-:W-:Y:S05]  /*04f0*/  BSYNC.RECONVERGENT B0 ;  /* 0x0000000000007941 */ /* 0x000fea0003800200 */
.L_x_0:
[----:B------:R-:W0:Y:S01]  /*0500*/  LDCU UR6, c[0x0][0x3ac] ;  /* 0x00007580ff0677ac */ /* 0x000e220008000800 */
[----:B------:R-:W1:Y:S01]  /*0510*/  LDC.64 R14, c[0x0][0x3a8] ;  /* 0x0000ea00ff0e7b82 */ /* 0x000e620000000a00 */
[----:B------:R-:W-:Y:S01]  /*0520*/  IMAD.MOV.U32 R8, RZ, RZ, 0x1 ;  /* 0x00000001ff087424 */ /* 0x000fe200078e00ff */
[----:B------:R-:W-:Y:S01]  /*0530*/  BSSY.RECONVERGENT B0, `(.L_x_2) ;  /* 0x000001b000007945 */ /* 0x000fe20003800200 */
[----:B0-----:R-:W1:Y:S04]  /*0540*/  MUFU.RCP64H R9, UR6 ;  /* 0x0000000600097d08 */ /* 0x001e680008001800 */
[----:B-1----:R-:W-:-:S08]  /*0550*/  DFMA R10, R8, -R14, 1 ;  /* 0x3ff00000080a742b */ /* 0x002fd0000000080e */
[----:B------:R-:W-:-:S08]  /*0560*/  DFMA R10, R10, R10, R10 ;  /* 0x0000000a0a0a722b */ /* 0x000fd0000000000a */
[----:B------:R-:W-:Y:S02]  /*0570*/  DFMA R10, R8, R10, R8 ;  /* 0x0000000a080a722b */ /* 0x000fe40000000008 */
[----:B------:R-:W-:Y:S01]  /*0580*/  DFMA R8, R4, 0.5, -R6 ;  /* 0x3fe000000408782b */ /* 0x000fe20000000806 */
[----:B------:R-:W0:Y:S05]  /*0590*/  LDC.64 R6, c[0x0][0x380] ;  /* 0x0000e000ff067b82 */ /* 0x000e2a0000000a00 */
[----:B------:R-:W-:-:S04]  /*05a0*/  DFMA R12, R10, -R14, 1 ;  /* 0x3ff000000a0c742b */ /* 0x000fc8000000080e */
[----:B------:R-:W-:-:S04]  /*05b0*/  FSETP.GEU.AND P1, PT, |R9|, 6.5827683646048100446e-37, PT ;  /* 0x036000000900780b */ /* 0x000fc80003f2e200 */
[----:B------:R-:W-:-:S08]  /*05c0*/  DFMA R12, R10, R12, R10 ;  /* 0x0000000c0a0c722b */ /* 0x000fd0000000000a */
[----:B------:R-:W-:Y:S01]  /*05d0*/  DMUL R4, R8, R12 ;  /* 0x0000000c08047228 */ /* 0x000fe20000000000 */
[----:B0-----:R-:W-:-:S07]  /*05e0*/  IMAD.WIDE R6, R0, 0x8, R6 ;  /* 0x0000000800067825 */ /* 0x001fce00078e0206 */
[----:B------:R-:W-:Y:S01]  /*05f0*/  DFMA R10, R4, -R14, R8 ;  /* 0x8000000e040a722b */ /* 0x000fe20000000008 */
[----:B------:R0:W-:Y:S07]  /*0600*/  STG.E.64 desc[UR4][R6.64], R2 ;  /* 0x0000000206007986 */ /* 0x0001ee000c101b04 */
[----:B------:R-:W-:-:S10]  /*0610*/  DFMA R4, R12, R10, R4 ;  /* 0x0000000a0c04722b */ /* 0x000fd40000000004 */
[----:B------:R-:W-:-:S05]  /*0620*/  FFMA R10, RZ, UR6, R5 ;  /* 0x00000006ff0a7c23 */ /* 0x000fca0008000005 */
[----:B------:R-:W-:-:S13]  /*0630*/  FSETP.GT.AND P0, PT, |R10|, 1.469367938527859385e-39, PT ;  /* 0x001000000a00780b */ /* 0x000fda0003f04200 */
[----:B0-----:R-:W-:Y:S05]  /*0640*/  @P0 BRA P1, `(.L_x_3) ;  /* 0x0000000000240947 */ /* 0x001fea0000800000 */
[----:B------:R-:W0:Y:S01]  /*0650*/  LDCU.64 UR6, c[0x0][0x3a8] ;  /* 0x00007500ff0677ac */ /* 0x000e220008000a00 */
[----:B------:R-:W-:Y:S01]  /*0660*/  IMAD.MOV.U32 R12, RZ, RZ, R8 ;  /* 0x000000ffff0c7224 */ /* 0x000fe200078e0008 */
[----:B------:R-:W-:Y:S01]  /*0670*/  MOV R14, 0x6c0 ;  /* 0x000006c0000e7802 */ /* 0x000fe20000000f00 */
[----:B------:R-:W-:Y:S02]  /*0680*/  IMAD.MOV.U32 R13, RZ, RZ, R9 ;  /* 0x000000ffff0d7224 */ /* 0x000fe400078e0009 */
[----:B0-----:R-:W-:Y:S02]  /*0690*/  IMAD.U32 R10, RZ, RZ, UR6 ;  /* 0x00000006ff0a7e24 */ /* 0x001fe4000f8e00ff */
[----:B------:R-:W-:-:S07]  /*06a0*/  IMAD.U32 R11, RZ, RZ, UR7 ;  /* 0x00000007ff0b7e24 */ /* 0x000fce000f8e00ff */
[----:B------:R-:W-:Y:S05]  /*06b0*/  CALL.REL.NOINC `($__internal_0_$__cuda_sm20_div_rn_f64_full) ;  /* 0x00000000001c7944 */ /* 0x000fea0003c00000 */
[----:B------:R-:W-:Y:S02]  /*06c0*/  IMAD.MOV.U32 R4, RZ, RZ, R2 ;  /* 0x000000ffff047224 */ /* 0x000fe400078e0002 */
[----:B------:R-:W-:-:S07]  /*06d0*/  IMAD.MOV.U32 R5, RZ, RZ, R3 ;  /* 0x000000ffff057224 */ /* 0x000fce00078e0003 */
.L_x_3:
[----:B------:R-:W-:Y:S05]  /*06e0*/  BSYNC.RECONVERGENT B0 ;  /* 0x0000000000007941 */ /* 0x000fea0003800200 */
.L_x_2:
[----:B------:R-:W0:Y:S02]  /*06f0*/  LDC.64 R2, c[0x0][0x388] ;  /* 0x0000e200ff027b82 */ /* 0x000e240000000a00 */
[----:B0-----:R-:W-:-:S05]  /*0700*/  IMAD.WIDE R2, R0, 0x8, R2 ;  /* 0x0000000800027825 */ /* 0x001fca00078e0202 */
[----:B------:R-:W-:Y:S01]  /*0710*/  STG.E.64 desc[UR4][R2.64], R4 ;  /* 0x0000000402007986 */ /* 0x000fe2000c101b04 */
[----:B------:R-:W-:Y:S05]  /*0720*/  EXIT ;  /* 0x000000000000794d */ /* 0x000fea0003800000 */
        .weak           $__internal_0_$__cuda_sm20_div_rn_f64_full
        .type           $__internal_0_$__cuda_sm20_div_rn_f64_full,@function
        .size           $__internal_0_$__cuda_sm20_div_rn_f64_full,(.L_x_26 - $__internal_0_$__cuda_sm20_div_rn_f64_full)
$__internal_0_$__cuda_sm20_div_rn_f64_full:
[C---:B------:R-:W-:Y:S01]  /*0730*/  FSETP.GEU.AND P0, PT, |R11|.reuse, 1.469367938527859385e-39, PT ;  /* 0x001000000b00780b */ /* 0x040fe20003f0e200 */
[----:B------:R-:W-:Y:S01]  /*0740*/  IMAD.MOV.U32 R18, RZ, RZ, 0x1 ;  /* 0x00000001ff127424 */ /* 0x000fe200078e00ff */
[----:B------:R-:W-:Y:S01]  /*0750*/  LOP3.LUT R8, R11, 0x800fffff, RZ, 0xc0, !PT ;  /* 0x800fffff0b087812 */ /* 0x000fe200078ec0ff */
[----:B------:R-:W-:Y:S01]  /*0760*/  BSSY.RECONVERGENT B1, `(.L_x_4) ;  /* 0x0000055000017945 */ /* 0x000fe20003800200 */
[C---:B------:R-:W-:Y:S02]  /*0770*/  FSETP.GEU.AND P2, PT, |R13|.reuse, 1.469367938527859385e-39, PT ;  /* 0x001000000d00780b */ /* 0x040fe40003f4e200 */
[----:B------:R-:W-:Y:S01]  /*0780*/  LOP3.LUT R9, R8, 0x3ff00000, RZ, 0xfc, !PT ;  /* 0x3ff0000008097812 */ /* 0x000fe200078efcff */
[----:B------:R-:W-:Y:S01]  /*0790*/  IMAD.MOV.U32 R8, RZ, RZ, R10 ;  /* 0x000000ffff087224 */ /* 0x000fe200078e000a */
[----:B------:R-:W-:Y:S02]  /*07a0*/  LOP3.LUT R16, R13, 0x7ff00000, RZ, 0xc0, !PT ;  /* 0x7ff000000d107812 */ /* 0x000fe400078ec0ff */
[----:B------:R-:W-:-:S03]  /*07b0*/  LOP3.LUT R17, R11, 0x7ff00000, RZ, 0xc0, !PT ;  /* 0x7ff000000b117812 */ /* 0x000fc600078ec0ff */
[----:B------:R-:W-:Y:S01]  /*07c0*/  @!P0 DMUL R8, R10, 8.98846567431157953865e+307 ;  /* 0x7fe000000a088828 */ /* 0x000fe20000000000 */
[C---:B------:R-:W-:Y:S01]  /*07d0*/  ISETP.GE.U32.AND P1, PT, R16.reuse, R17, PT ;  /* 0x000000111000720c */ /* 0x040fe20003f26070 */
[----:B------:R-:W-:Y:S02]  /*07e0*/  IMAD.MOV.U32 R24, RZ, RZ, R16 ;  /* 0x000000ffff187224 */ /* 0x000fe400078e0010 */
[----:B------:R-:W-:Y:S01]  /*07f0*/  @!P2 LOP3.LUT R15, R11, 0x7ff00000, RZ, 0xc0, !PT ;  /* 0x7ff000000b0fa812 */ /* 0x000fe200078ec0ff */
[----:B------:R-:W-:Y:S01]  /*0800*/  IMAD.MOV.U32 R25, RZ, RZ, R17 ;  /* 0x000000ffff197224 */ /* 0x000fe200078e0011 */
[----:B------:R-:W0:Y:S02]  /*0810*/  MUFU.RCP64H R19, R9 ;  /* 0x0000000900137308 */ /* 0x000e240000001800 */
[----:B------:R-:W-:Y:S02]  /*0820*/  @!P2 ISETP.GE.U32.AND P3, PT, R16, R15, PT ;  /* 0x0000000f1000a20c */ /* 0x000fe40003f66070 */
[----:B------:R-:W-:-:S02]  /*0830*/  MOV R15, 0x1ca00000 ;  /* 0x1ca00000000f7802 */ /* 0x000fc40000000f00 */
[----:B------:R-:W-:Y:S02]  /*0840*/  @!P0 LOP3.LUT R25, R9, 0x7ff00000, RZ, 0xc0, !PT ;  /* 0x7ff0000009198812 */ /* 0x000fe400078ec0ff */
[----:B------:R-:W-:-:S04]  /*0850*/  @!P2 SEL R21, R15, 0x63400000, !P3 ;  /* 0x634000000f15a807 */ /* 0x000fc80005800000 */
[----:B------:R-:W-:-:S04]  /*0860*/  @!P2 LOP3.LUT R22, R21, 0x80000000, R13, 0xf8, !PT ;  /* 0x800000001516a812 */ /* 0x000fc800078ef80d */
[----:B------:R-:W-:Y:S01]  /*0870*/  @!P2 LOP3.LUT R23, R22, 0x100000, RZ, 0xfc, !PT ;  /* 0x001000001617a812 */ /* 0x000fe200078efcff */
[----:B0-----:R-:W-:Y:S01]  /*0880*/  DFMA R2, R18, -R8, 1 ;  /* 0x3ff000001202742b */ /* 0x001fe20000000808 */
[----:B------:R-:W-:-:S07]  /*0890*/  @!P2 IMAD.MOV.U32 R22, RZ, RZ, RZ ;  /* 0x000000ffff16a224 */ /* 0x000fce00078e00ff */
[----:B------:R-:W-:-:S08]  /*08a0*/  DFMA R2, R2, R2, R2 ;  /* 0x000000020202722b */ /* 0x000fd00000000002 */
[----:B------:R-:W-:Y:S01]  /*08b0*/  DFMA R18, R18, R2, R18 ;  /* 0x000000021212722b */ /* 0x000fe20000000012 */
[----:B------:R-:W-:Y:S01]  /*08c0*/  SEL R3, R15, 0x63400000, !P1 ;  /* 0x634000000f037807 */ /* 0x000fe20004800000 */
[----:B------:R-:W-:-:S03]  /*08d0*/  IMAD.MOV.U32 R2, RZ, RZ, R12 ;  /* 0x000000ffff027224 */ /* 0x000fc600078e000c */
[----:B------:R-:W-:-:S03]  /*08e0*/  LOP3.LUT R3, R3, 0x800fffff, R13, 0xf8, !PT ;  /* 0x800fffff03037812 */ /* 0x000fc600078ef80d */
[----:B------:R-:W-:-:S03]  /*08f0*/  DFMA R20, R18, -R8, 1 ;  /* 0x3ff000001214742b */ /* 0x000fc60000000808 */
[----:B------:R-:W-:-:S05]  /*0900*/  @!P2 DFMA R2, R2, 2, -R22 ;  /* 0x400000000202a82b */ /* 0x000fca0000000816 */
[----:B------:R-:W-:-:S05]  /*0910*/  DFMA R18, R18, R20, R18 ;  /* 0x000000141212722b */ /* 0x000fca0000000012 */
[----:B------:R-:W-:-:S03]  /*0920*/  @!P2 LOP3.LUT R24, R3, 0x7ff00000, RZ, 0xc0, !PT ;  /* 0x7ff000000318a812 */ /* 0x000fc600078ec0ff */
[----:B------:R-:W-:Y:S02]  /*0930*/  DMUL R20, R18, R2 ;  /* 0x0000000212147228 */ /* 0x000fe40000000000 */
[----:B------:R-:W-:-:S05]  /*0940*/  VIADD R17, R24, 0xffffffff ;  /* 0xffffffff18117836 */ /* 0x000fca0000000000 */
[----:B------:R-:W-:Y:S01]  /*0950*/  ISETP.GT.U32.AND P0, PT, R17, 0x7feffffe, PT ;  /* 0x7feffffe1100780c */ /* 0x000fe20003f04070 */
[----:B------:R-:W-:Y:S01]  /*0960*/  VIADD R17, R25, 0xffffffff ;  /* 0xffffffff19117836 */ /* 0x000fe20000000000 */
[----:B------:R-:W-:-:S04]  /*0970*/  DFMA R22, R20, -R8, R2 ;  /* 0x800000081416722b */ /* 0x000fc80000000002 */
[----:B------:R-:W-:-:S04]  /*0980*/  ISETP.GT.U32.OR P0, PT, R17, 0x7feffffe, P0 ;  /* 0x7feffffe1100780c */ /* 0x000fc80000704470 */
[----:B------:R-:W-:-:S09]  /*0990*/  DFMA R18, R18, R22, R20 ;  /* 0x000000161212722b */ /* 0x000fd20000000014 */
[----:B------:R-:W-:Y:S05]  /*09a0*/  @P0 BRA `(.L_x_5) ;  /* 0x00000000006c0947 */ /* 0x000fea0003800000 */
[----:B------:R-:W-:Y:S01]  /*09b0*/  LOP3.LUT R13, R11, 0x7ff00000, RZ, 0xc0, !PT ;  /* 0x7ff000000b0d7812 */ /* 0x000fe200078ec0ff */
[----:B------:R-:W-:-:S03]  /*09c0*/  IMAD.MOV.U32 R20, RZ, RZ, RZ ;  /* 0x000000ffff147224 */ /* 0x000fc600078e00ff */
[CC--:B------:R-:W-:Y:S02]  /*09d0*/  VIADDMNMX R12, R16.reuse, -R13.reuse, 0xb9600000, !PT ;  /* 0xb9600000100c7446 */ /* 0x0c0fe4000780090d */
[----:B------:R-:W-:Y:S02]  /*09e0*/  ISETP.GE.U32.AND P0, PT, R16, R13, PT ;  /* 0x0000000d1000720c */ /* 0x000fe40003f06070 */
[----:B------:R-:W-:Y:S02]  /*09f0*/  VIMNMX R12, PT, PT, R12, 0x46a00000, PT ;  /* 0x46a000000c0c7848 */ /* 0x000fe40003fe0100 */
[----:B------:R-:W-:-:S05]  /*0a00*/  SEL R15, R15, 0x63400000, !P0 ;  /* 0x634000000f0f7807 */ /* 0x000fca0004000000 */
[----:B------:R-:W-:-:S04]  /*0a10*/  IMAD.IADD R12, R12, 0x1, -R15 ;  /* 0x000000010c0c7824 */ /* 0x000fc800078e0a0f */
[----:B------:R-:W-:-:S06]  /*0a20*/  VIADD R21, R12, 0x7fe00000 ;  /* 0x7fe000000c157836 */ /* 0x000fcc0000000000 */
[----:B------:R-:W-:-:S10]  /*0a30*/  DMUL R16, R18, R20 ;  /* 0x0000001412107228 */ /* 0x000fd40000000000 */
[----:B------:R-:W-:-:S13]  /*0a40*/  FSETP.GTU.AND P0, PT, |R17|, 1.469367938527859385e-39, PT ;  /* 0x001000001100780b */ /* 0x000fda0003f0c200 */
[----:B------:R-:W-:Y:S05]  /*0a50*/  @P0 BRA `(.L_x_6) ;  /* 0x0000000000940947 */ /* 0x000fea0003800000 */
[----:B------:R-:W-:Y:S01]  /*0a60*/  DFMA R2, R18, -R8, R2 ;  /* 0x800000081202722b */ /* 0x000fe20000000002 */
[----:B------:R-:W-:-:S09]  /*0a70*/  IMAD.MOV.U32 R20, RZ, RZ, RZ ;  /* 0x000000ffff147224 */ /* 0x000fd200078e00ff */
[C---:B------:R-:W-:Y:S02]  /*0a80*/  FSETP.NEU.AND P0, PT, R3.reuse, RZ, PT ;  /* 0x000000ff0300720b */ /* 0x040fe40003f0d000 */
[----:B------:R-:W-:-:S04]  /*0a90*/  LOP3.LUT R11, R3, 0x80000000, R11, 0x48, !PT ;  /* 0x80000000030b7812 */ /* 0x000fc800078e480b */
[----:B------:R-:W-:-:S07]  /*0aa0*/  LOP3.LUT R21, R11, R21, RZ, 0xfc, !PT ;  /* 0x000000150b157212 */ /* 0x000fce00078efcff */
[----:B------:R-:W-:Y:S05]  /*0ab0*/  @!P0 BRA `(.L_x_6) ;  /* 0x00000000007c8947 */ /* 0x000fea0003800000 */
[----:B------:R-:W-:Y:S01]  /*0ac0*/  IMAD.MOV R3, RZ, RZ, -R12 ;  /* 0x000000ffff037224 */ /* 0x000fe200078e0a0c */
[----:B------:R-:W-:-:S06]  /*0ad0*/  MOV R2, RZ ;  /* 0x000000ff00027202 */ /* 0x000fcc0000000f00 */
[----:B------:R-:W-:Y:S02]  /*0ae0*/  DFMA R2, R16, -R2, R18 ;  /* 0x800000021002722b */ /* 0x000fe40000000012 */
[----:B------:R-:W-:-:S04]  /*0af0*/  DMUL.RP R18, R18, R20 ;  /* 0x0000001412127228 */ /* 0x000fc80000008000 */
[----:B------:R-:W-:-:S04]  /*0b00*/  IADD3 R2, PT, PT, -R12, -0x43300000, RZ ;  /* 0xbcd000000c027810 */ /* 0x000fc80007ffe1ff */
[----:B------:R-:W-:Y:S02]  /*0b10*/  FSETP.NEU.AND P0, PT, |R3|, R2, PT ;  /* 0x000000020300720b */ /* 0x000fe40003f0d200 */
[----:B------:R-:W-:Y:S02]  /*0b20*/  LOP3.LUT R11, R19, R11, RZ, 0x3c, !PT ;  /* 0x0000000b130b7212 */ /* 0x000fe400078e3cff */
[----:B------:R-:W-:Y:S02]  /*0b30*/  FSEL R16, R18, R16, !P0 ;  /* 0x0000001012107208 */ /* 0x000fe40004000000 */
[----:B------:R-:W-:Y:S01]  /*0b40*/  FSEL R17, R11, R17, !P0 ;  /* 0x000000110b117208 */ /* 0x000fe20004000000 */
[----:B------:R-:W-:Y:S06]  /*0b50*/  BRA `(.L_x_6) ;  /* 0x0000000000547947 */ /* 0x000fec0003800000 */
.L_x_5:
[----:B------:R-:W-:-:S14]  /*0b60*/  DSETP.NAN.AND P0, PT, R12, R12, PT ;  /* 0x0000000c0c00722a */ /* 0x000fdc0003f08000 */
[----:B------:R-:W-:Y:S05]  /*0b70*/  @P0 BRA `(.L_x_7) ;  /* 0x0000000000440947 */ /* 0x000fea0003800000 */
[----:B------:R-:W-:-:S14]  /*0b80*/  DSETP.NAN.AND P0, PT, R10, R10, PT ;  /* 0x0000000a0a00722a */ /* 0x000fdc0003f08000 */
[----:B------:R-:W-:Y:S05]  /*0b90*/  @P0 BRA `(.L_x_8) ;  /* 0x0000000000300947 */ /* 0x000fea0003800000 */
[----:B------:R-:W-:Y:S01]  /*0ba0*/  ISETP.NE.AND P0, PT, R24, R25, PT ;  /* 0x000000191800720c */ /* 0x000fe20003f05270 */
[----:B------:R-:W-:Y:S02]  /*0bb0*/  IMAD.MOV.U32 R16, RZ, RZ, 0x0 ;  /* 0x00000000ff107424 */ /* 0x000fe400078e00ff */
[----:B------:R-:W-:-:S10]  /*0bc0*/  IMAD.MOV.U32 R17, RZ, RZ, -0x80000 ;  /* 0xfff80000ff117424 */ /* 0x000fd400078e00ff */
[----:B------:R-:W-:Y:S05]  /*0bd0*/  @!P0 BRA `(.L_x_6) ;  /* 0x0000000000348947 */ /* 0x000fea0003800000 */
[----:B------:R-:W-:Y:S02]  /*0be0*/  ISETP.NE.AND P0, PT, R24, 0x7ff00000, PT ;  /* 0x7ff000001800780c */ /* 0x000fe40003f05270 */
[----:B------:R-:W-:Y:S02]  /*0bf0*/  LOP3.LUT R17, R13, 0x80000000, R11, 0x48, !PT ;  /* 0x800000000d117812 */ /* 0x000fe400078e480b */
[----:B------:R-:W-:-:S13]  /*0c00*/  ISETP.EQ.OR P0, PT, R25, RZ, !P0 ;  /* 0x000000ff1900720c */ /* 0x000fda0004702670 */
[----:B------:R-:W-:Y:S01]  /*0c10*/  @P0 LOP3.LUT R2, R17, 0x7ff00000, RZ, 0xfc, !PT ;  /* 0x7ff0000011020812 */ /* 0x000fe200078efcff */
[----:B------:R-:W-:Y:S02]  /*0c20*/  @!P0 IMAD.MOV.U32 R16, RZ, RZ, RZ ;  /* 0x000000ffff108224 */ /* 0x000fe400078e00ff */
[----:B------:R-:W-:Y:S02]  /*0c30*/  @P0 IMAD.MOV.U32 R16, RZ, RZ, RZ ;  /* 0x000000ffff100224 */ /* 0x000fe400078e00ff */
[----:B------:R-:W-:Y:S01]  /*0c40*/  @P0 IMAD.MOV.U32 R17, RZ, RZ, R2 ;  /* 0x000000ffff110224 */ /* 0x000fe200078e0002 */
[----:B------:R-:W-:Y:S06]  /*0c50*/  BRA `(.L_x_6) ;  /* 0x0000000000147947 */ /* 0x000fec0003800000 */
.L_x_8:
[----:B------:R-:W-:Y:S01]  /*0c60*/  LOP3.LUT R17, R11, 0x80000, RZ, 0xfc, !PT ;  /* 0x000800000b117812 */ /* 0x000fe200078efcff */
[----:B------:R-:W-:Y:S01]  /*0c70*/  IMAD.MOV.U32 R16, RZ, RZ, R10 ;  /* 0x000000ffff107224 */ /* 0x000fe200078e000a */
[----:B------:R-:W-:Y:S06]  /*0c80*/  BRA `(.L_x_6) ;  /* 0x0000000000087947 */ /* 0x000fec0003800000 */
.L_x_7:
[----:B------:R-:W-:Y:S01]  /*0c90*/  LOP3.LUT R17, R13, 0x80000, RZ, 0xfc, !PT ;  /* 0x000800000d117812 */ /* 0x000fe200078efcff */
[----:B------:R-:W-:-:S07]  /*0ca0*/  IMAD.MOV.U32 R16, RZ, RZ, R12 ;  /* 0x000000ffff107224 */ /* 0x000fce00078e000c */
.L_x_6:
[----:B------:R-:W-:Y:S05]  /*0cb0*/  BSYNC.RECONVERGENT B1 ;  /* 0x0000000000017941 */ /* 0x000fea0003800200 */
.L_x_4:
[----:B------:R-:W-:Y:S02]  /*0cc0*/  IMAD.MOV.U32 R15, RZ, RZ, 0x0 ;  /* 0x00000000ff0f7424 */ /* 0x000fe400078e00ff */
[----:B------:R-:W-:Y:S02]  /*0cd0*/  IMAD.MOV.U32 R2, RZ, RZ, R16 ;  /* 0x000000ffff027224 */ /* 0x000fe400078e0010 */
[----:B------:R-:W-:Y:S01]  /*0ce0*/  IMAD.MOV.U32 R3, RZ, RZ, R17 ;  /* 0x000000ffff037224 */ /* 0x000fe200078e0011 */
[----:B------:R-:W-:Y:S06]  /*0cf0*/  RET.REL.NODEC R14 `(_Z11gradientGPUPdS_S_iidd) ;  /* 0xfffffff00ec07950 */ /* 0x000fec0003c3ffff */
.L_x_9:
[----:B------:R-:W-:-:S00]  /*0d00*/  BRA `(.L_x_9) ;  /* 0xfffffffc00fc7947 */ /* 0x000fc0000383ffff */
[----:B------:R-:W-:-:S00]  /*0d10*/  NOP ;  /* 0x0000000000007918 */ /* 0x000fc00000000000 */
        /* <DEDUP_REMOVED lines=14> */
.L_x_26:


//--------------------- .text._Z12LaplacianGPUPdS_iidd --------------------------
	.section	.text._Z12LaplacianGPUPdS_iidd,"ax",@progbits
	.align	128
        .global         _Z12LaplacianGPUPdS_iidd
        .type           _Z12LaplacianGPUPdS_iidd,@function
        .size           _Z12LaplacianGPUPdS_iidd,(.L_x_27 - _Z12LaplacianGPUPdS_iidd)
        .other          _Z12LaplacianGPUPdS_iidd,@"STO_CUDA_ENTRY STV_DEFAULT"
_Z12LaplacianGPUPdS_iidd:
.text._Z12LaplacianGPUPdS_iidd:
        /* <DEDUP_REMOVED lines=17> */
[----:B------:R-:W-:-:S04]  /*0110*/  IMAD.HI.U32 R3, R3, R7, R2 ;  /* 0x0000000703037227 */ /* 0x000fc800078e0002 */
[----:B------:R-:W-:Y:S02]  /*0120*/  VIADD R7, R5, 0xffffffff ;  /* 0xffffffff05077836 */ /* 0x000fe40000000000 */
[----:B------:R-:W-:-:S04]  /*0130*/  IMAD.HI.U32 R3, R3, R0, RZ ;  /* 0x0000000003037227 */ /* 0x000fc800078e00ff */
[----:B------:R-:W-:-:S04]  /*0140*/  IMAD.MOV R4, RZ, RZ, -R3 ;  /* 0x000000ffff047224 */ /* 0x000fc800078e0a03 */
[----:B------:R-:W-:-:S05]  /*0150*/  IMAD R0, R9, R4, R0 ;  /* 0x0000000409007224 */ /* 0x000fca00078e0200 */
        /* <DEDUP_REMOVED lines=20> */
[----:B------:R-:W2:Y:S05]  /*02a0*/  LDCU UR6, c[0x0][0x39c] ;  /* 0x00007380ff0677ac */ /* 0x000eaa0008000800 */
[----:B------:R-:W3:Y:S01]  /*02b0*/  LDC.64 R10, c[0x0][0x398] ;  /* 0x0000e600ff0a7b82 */ /* 0x000ee20000000a00 */
[----:B0-----:R-:W-:-:S05]  /*02c0*/  IMAD.WIDE R16, R8, 0x8, R6 ;  /* 0x0000000808107825 */ /* 0x001fca00078e0206 */
[----:B-1----:R-:W4:Y:S04]  /*02d0*/  LDG.E.64 R12, desc[UR4][R16.64] ;  /* 0x00000004100c7981 */ /* 0x002f28000c1e1b00 */
[----:B------:R-:W4:Y:S01]  /*02e0*/  LDG.E.64 R2, desc[UR4][R16.64+0x8] ;  /* 0x0000080410027981 */ /* 0x000f22000c1e1b00 */
[----:B------:R-:W-:-:S04]  /*02f0*/  IMAD.WIDE R6, R9, 0x8, R6 ;  /* 0x0000000809067825 */ /* 0x000fc800078e0206 */
[----:B------:R-:W-:Y:S02]  /*0300*/  IMAD.WIDE R14, R5, 0x8, R16 ;  /* 0x00000008050e7825 */ /* 0x000fe400078e0210 */
[----:B------:R-:W5:Y:S04]  /*0310*/  LDG.E.64 R6, desc[UR4][R6.64] ;  /* 0x0000000406067981 */ /* 0x000f68000c1e1b00 */
[----:B------:R0:W5:Y:S04]  /*0320*/  LDG.E.64 R4, desc[UR4][R16.64+-0x8] ;  /* 0xfffff80410047981 */ /* 0x000168000c1e1b00 */
[----:B------:R-:W5:Y:S01]  /*0330*/  LDG.E.64 R14, desc[UR4][R14.64] ;  /* 0x000000040e0e7981 */ /* 0x000f62000c1e1b00 */
[----:B--2---:R-:W3:Y:S01]  /*0340*/  MUFU.RCP64H R19, UR6 ;  /* 0x0000000600137d08 */ /* 0x004ee20008001800 */
[----:B------:R-:W-:Y:S01]  /*0350*/  IMAD.MOV.U32 R18, RZ, RZ, 0x1 ;  /* 0x00000001ff127424 */ /* 0x000fe200078e00ff */
[----:B------:R-:W-:Y:S05]  /*0360*/  BSSY.RECONVERGENT B0, `(.L_x_10) ;  /* 0x0000015000007945 */ /* 0x000fea0003800200 */
[----:B---3--:R-:W-:-:S08]  /*0370*/  DFMA R20, R18, -R10, 1 ;  /* 0x3ff000001214742b */ /* 0x008fd0000000080a */
[----:B------:R-:W-:-:S08]  /*0380*/  DFMA R20, R20, R20, R20 ;  /* 0x000000141414722b */ /* 0x000fd00000000014 */
[----:B------:R-:W-:-:S08]  /*0390*/  DFMA R20, R18, R20, R18 ;  /* 0x000000141214722b */ /* 0x000fd00000000012 */
[----:B------:R-:W-:-:S08]  /*03a0*/  DFMA R18, R20, -R10, 1 ;  /* 0x3ff000001412742b */ /* 0x000fd0000000080a */
[----:B------:R-:W-:Y:S02]  /*03b0*/  DFMA R18, R20, R18, R20 ;  /* 0x000000121412722b */ /* 0x000fe40000000014 */
[----:B----4-:R-:W-:-:S08]  /*03c0*/  DADD R20, -R12, R2 ;  /* 0x000000000c147229 */ /* 0x010fd00000000102 */
[----:B------:R-:W-:Y:S02]  /*03d0*/  DMUL R2, R20, R18 ;  /* 0x0000001214027228 */ /* 0x000fe40000000000 */
[----:B------:R-:W-:-:S06]  /*03e0*/  FSETP.GEU.AND P1, PT, |R21|, 6.5827683646048100446e-37, PT ;  /* 0x036000001500780b */ /* 0x000fcc0003f2e200 */
[----:B------:R-:W-:-:S08]  /*03f0*/  DFMA R10, R2, -R10, R20 ;  /* 0x8000000a020a722b */ /* 0x000fd00000000014 */
[----:B------:R-:W-:-:S10]  /*0400*/  DFMA R2, R18, R10, R2 ;  /* 0x0000000a1202722b */ /* 0x000fd40000000002 */
[----:B------:R-:W-:-:S05]  /*0410*/  FFMA R0, RZ, UR6, R3 ;  /* 0x00000006ff007c23 */ /* 0x000fca0008000003 */
[----:B------:R-:W-:-:S13]  /*0420*/  FSETP.GT.AND P0, PT, |R0|, 1.469367938527859385e-39, PT ;  /* 0x001000000000780b */ /* 0x000fda0003f04200 */
[----:B0-----:R-:W-:Y:S05]  /*0430*/  @P0 BRA P1, `(.L_x_11) ;  /* 0x00000000001c0947 */ /* 0x001fea0000800000 */
[----:B------:R-:W0:Y:S01]  /*0440*/  LDCU.64 UR6, c[0x0][0x398] ;  /* 0x00007300ff0677ac */ /* 0x000e220008000a00 */
[----:B------:R-:W-:Y:S01]  /*0450*/  MOV R0, 0x490 ;  /* 0x0000049000007802 */ /* 0x000fe20000000f00 */
[----:B0-----:R-:W-:Y:S01]  /*0460*/  IMAD.U32 R18, RZ, RZ, UR6 ;  /* 0x00000006ff127e24 */ /* 0x001fe2000f8e00ff */
[----:B------:R-:W-:-:S07]  /*0470*/  MOV R19, UR7 ;  /* 0x0000000700137c02 */ /* 0x000fce0008000f00 */
[----:B-----5:R-:W-:Y:S05]  /*0480*/  CALL.REL.NOINC `($__internal_1_$__cuda_sm20_div_rn_f64_full) ;  /* 0x00000004006c7944 */ /* 0x020fea0003c00000 */
[----:B------:R-:W-:Y:S02]  /*0490*/  IMAD.MOV.U32 R2, RZ, RZ, R28 ;  /* 0x000000ffff027224 */ /* 0x000fe400078e001c */
[----:B------:R-:W-:-:S07]  /*04a0*/  IMAD.MOV.U32 R3, RZ, RZ, R29 ;  /* 0x000000ffff037224 */ /* 0x000fce00078e001d */
.L_x_11:
[----:B------:R-:W-:Y:S05]  /*04b0*/  BSYNC.RECONVERGENT B0 ;  /* 0x0000000000007941 */ /* 0x000fea0003800200 */
.L_x_10:
[----:B------:R-:W0:Y:S01]  /*04c0*/  LDCU UR6, c[0x0][0x39c] ;  /* 0x00007380ff0677ac */ /* 0x000e220008000800 */
[----:B------:R-:W1:Y:S01]  /*04d0*/  LDC.64 R10, c[0x0][0x398] ;  /* 0x0000e600ff0a7b82 */ /* 0x000e620000000a00 */
[----:B------:R-:W-:Y:S01]  /*04e0*/  IMAD.MOV.U32 R16, RZ, RZ, 0x1 ;  /* 0x00000001ff107424 */ /* 0x000fe200078e00ff */
[----:B-----5:R-:W-:Y:S01]  /*04f0*/  DADD R20, R12, -R4 ;  /* 0x000000000c147229 */ /* 0x020fe20000000804 */
[----:B------:R-:W-:Y:S09]  /*0500*/  BSSY.RECONVERGENT B0, `(.L_x_12) ;  /* 0x0000015000007945 */ /* 0x000ff20003800200 */
[----:B------:R-:W-:Y:S01]  /*0510*/  FSETP.GEU.AND P1, PT, |R21|, 6.5827683646048100446e-37, PT ;  /* 0x036000001500780b */ /* 0x000fe20003f2e200 */
[----:B0-----:R-:W1:Y:S02]  /*0520*/  MUFU.RCP64H R17, UR6 ;  /* 0x0000000600117d08 */ /* 0x001e640008001800 */
[----:B-1----:R-:W-:-:S08]  /*0530*/  DFMA R18, R16, -R10, 1 ;  /* 0x3ff000001012742b */ /* 0x002fd0000000080a */
[----:B------:R-:W-:-:S08]  /*0540*/  DFMA R18, R18, R18, R18 ;  /* 0x000000121212722b */ /* 0x000fd00000000012 */
[----:B------:R-:W-:-:S08]  /*0550*/  DFMA R18, R16, R18, R16 ;  /* 0x000000121012722b */ /* 0x000fd00000000010 */
[----:B------:R-:W-:-:S08]  /*0560*/  DFMA R16, R18, -R10, 1 ;  /* 0x3ff000001210742b */ /* 0x000fd0000000080a */
[----:B------:R-:W-:-:S08]  /*0570*/  DFMA R16, R18, R16, R18 ;  /* 0x000000101210722b */ /* 0x000fd00000000012 */
[----:B------:R-:W-:-:S08]  /*0580*/  DMUL R4, R16, R20 ;  /* 0x0000001410047228 */ /* 0x000fd00000000000 */
        /* <DEDUP_REMOVED lines=9> */
[----:B------:R-:W-:Y:S05]  /*0620*/  CALL.REL.NOINC `($__internal_1_$__cuda_sm20_div_rn_f64_full) ;  /* 0x0000000400047944 */ /* 0x000fea0003c00000 */
[----:B------:R-:W-:Y:S02]  /*0630*/  IMAD.MOV.U32 R4, RZ, RZ, R28 ;  /* 0x000000ffff047224 */ /* 0x000fe400078e001c */
[----:B------:R-:W-:-:S07]  /*0640*/  IMAD.MOV.U32 R5, RZ, RZ, R29 ;  /* 0x000000ffff057224 */ /* 0x000fce00078e001d */
.L_x_13:
[----:B------:R-:W-:Y:S05]  /*0650*/  BSYNC.RECONVERGENT B0 ;  /* 0x0000000000007941 */ /* 0x000fea0003800200 */
.L_x_12:
[----:B------:R-:W0:Y:S01]  /*0660*/  LDCU UR6, c[0x0][0x3a4] ;  /* 0x00007480ff0677ac */ /* 0x000e220008000800 */
[----:B------:R-:W1:Y:S01]  /*0670*/  LDC.64 R10, c[0x0][0x3a0] ;  /* 0x0000e800ff0a7b82 */ /* 0x000e620000000a00 */
[----:B------:R-:W-:Y:S01]  /*0680*/  IMAD.MOV.U32 R16, RZ, RZ, 0x1 ;  /* 0x00000001ff107424 */ /* 0x000fe200078e00ff */
[----:B------:R-:W-:Y:S01]  /*0690*/  DADD R20, -R12, R6 ;  /* 0x000000000c147229 */ /* 0x000fe20000000106 */
        /* <DEDUP_REMOVED lines=19> */
[----:B------:R-:W-:Y:S01]  /*07d0*/  MOV R6, R28 ;  /* 0x0000001c00067202 */ /* 0x000fe20000000f00 */
[----:B------:R-:W-:-:S07]  /*07e0*/  IMAD.MOV.U32 R7, RZ, RZ, R29 ;  /* 0x000000ffff077224 */ /* 0x000fce00078e001d */
.L_x_15:
[----:B------:R-:W-:Y:S05]  /*07f0*/  BSYNC.RECONVERGENT B0 ;  /* 0x0000000000007941 */ /* 0x000fea0003800200 */
.L_x_14:
[----:B------:R-:W0:Y:S01]  /*0800*/  LDCU UR6, c[0x0][0x3a4] ;  /* 0x00007480ff0677ac */ /* 0x000e220008000800 */
[----:B------:R-:W1:Y:S01]  /*0810*/  LDC.64 R10, c[0x0][0x3a0] ;  /* 0x0000e800ff0a7b82 */ /* 0x000e620000000a00 */
[----:B------:R-:W-:Y:S01]  /*0820*/  IMAD.MOV.U32 R16, RZ, RZ, 0x1 ;  /* 0x00000001ff107424 */ /* 0x000fe200078e00ff */
[----:B------:R-:W-:Y:S01]  /*0830*/  DADD R20, R12, -R14 ;  /* 0x000000000c147229 */ /* 0x000fe2000000080e */
        /* <DEDUP_REMOVED lines=21> */
.L_x_17:
[----:B------:R-:W-:Y:S05]  /*0990*/  BSYNC.RECONVERGENT B0 ;  /* 0x0000000000007941 */ /* 0x000fea0003800200 */
.L_x_16:
[----:B------:R-:W0:Y:S01]  /*09a0*/  LDCU.64 UR6, c[0x0][0x398] ;  /* 0x00007300ff0677ac */ /* 0x000e220008000a00 */
[----:B------:R-:W1:Y:S01]  /*09b0*/  LDC.64 R12, c[0x0][0x380] ;  /* 0x0000e000ff0c7b82 */ /* 0x000e620000000a00 */
[----:B------:R-:W-:Y:S01]  /*09c0*/  DADD R6, -R10, R6 ;  /* 0x000000000a067229 */ /* 0x000fe20000000106 */
[----:B------:R-:W2:Y:S01]  /*09d0*/  LDCU.64 UR8, c[0x0][0x3a0] ;  /* 0x00007400ff0877ac */ /* 0x000ea20008000a00 */
[----:B------:R-:W-:-:S06]  /*09e0*/  DADD R2, -R4, R2 ;  /* 0x0000000004027229 */ /* 0x000fcc0000000102 */
[----:B0-----:R-:W-:Y:S01]  /*09f0*/  DMUL R6, R6, UR6 ;  /* 0x0000000606067c28 */ /* 0x001fe20008000000 */
[----:B-1----:R-:W-:-:S07]  /*0a00*/  IMAD.WIDE R8, R8, 0x8, R12 ;  /* 0x0000000808087825 */ /* 0x002fce00078e020c */
[----:B--2---:R-:W-:-:S07]  /*0a10*/  DFMA R2, R2, UR8, R6 ;  /* 0x0000000802027c2b */ /* 0x004fce0008000006 */
[----:B------:R-:W-:Y:S01]  /*0a20*/  STG.E.64 desc[UR4][R8.64], R2 ;  /* 0x0000000208007986 */ /* 0x000fe2000c101b04 */
[----:B------:R-:W-:Y:S05]  /*0a30*/  EXIT ;  /* 0x000000000000794d */ /* 0x000fea0003800000 */
        .weak           $__internal_1_$__cuda_sm20_div_rn_f64_full
        .type           $__internal_1_$__cuda_sm20_div_rn_f64_full,@function
        .size           $__internal_1_$__cuda_sm20_div_rn_f64_full,(.L_x_27 - $__internal_1_$__cuda_sm20_div_rn_f64_full)
$__internal_1_$__cuda_sm20_div_rn_f64_full:
        /* <DEDUP_REMOVED lines=10> */
[----:B------:R-:W-:-:S03]  /*0ae0*/  ISETP.GE.U32.AND P1, PT, R9, R26, PT ;  /* 0x0000001a0900720c */ /* 0x000fc60003f26070 */
[----:B------:R-:W-:Y:S02]  /*0af0*/  @!P2 LOP3.LUT R10, R19, 0x7ff00000, RZ, 0xc0, !PT ;  /* 0x7ff00000130aa812 */ /* 0x000fe400078ec0ff */
[----:B------:R-:W0:Y:S01]  /*0b00*/  MUFU.RCP64H R23, R17 ;  /* 0x0000001100177308 */ /* 0x000e220000001800 */
[----:B------:R-:W-:Y:S02]  /*0b10*/  @!P2 MOV R28, RZ ;  /* 0x000000ff001ca202 */ /* 0x000fe40000000f00 */
[----:B------:R-:W-:Y:S01]  /*0b20*/  @!P2 ISETP.GE.U32.AND P3, PT, R9, R10, PT ;  /* 0x0000000a0900a20c */ /* 0x000fe20003f66070 */
[----:B------:R-:W-:Y:S01]  /*0b30*/  IMAD.MOV.U32 R10, RZ, RZ, 0x1ca00000 ;  /* 0x1ca00000ff0a7424 */ /* 0x000fe200078e00ff */
[----:B------:R-:W-:-:S04]  /*0b40*/  @!P0 LOP3.LUT R26, R17, 0x7ff00000, RZ, 0xc0, !PT ;  /* 0x7ff00000111a8812 */ /* 0x000fc800078ec0ff */
[----:B------:R-:W-:-:S04]  /*0b50*/  @!P2 SEL R11, R10, 0x63400000, !P3 ;  /* 0x634000000a0ba807 */ /* 0x000fc80005800000 */
[----:B------:R-:W-:Y:S01]  /*0b60*/  @!P2 LOP3.LUT R11, R11, 0x80000000, R21, 0xf8, !PT ;  /* 0x800000000b0ba812 */ /* 0x000fe200078ef815 */
[----:B0-----:R-:W-:-:S03]  /*0b70*/  DFMA R24, R22, -R16, 1 ;  /* 0x3ff000001618742b */ /* 0x001fc60000000810 */
[----:B------:R-:W-:Y:S01]  /*0b80*/  @!P2 LOP3.LUT R29, R11, 0x100000, RZ, 0xfc, !PT ;  /* 0x001000000b1da812 */ /* 0x000fe200078efcff */
[----:B------:R-:W-:-:S04]  /*0b90*/  IMAD.MOV.U32 R11, RZ, RZ, R9 ;  /* 0x000000ffff0b7224 */ /* 0x000fc800078e0009 */
        /* <DEDUP_REMOVED lines=17> */
[----:B------:R-:W-:-:S04]  /*0cb0*/  LOP3.LUT R20, R19, 0x7ff00000, RZ, 0xc0, !PT ;  /* 0x7ff0000013147812 */ /* 0x000fc800078ec0ff */
[CC--:B------:R-:W-:Y:S02]  /*0cc0*/  VIADDMNMX R11, R9.reuse, -R20.reuse, 0xb9600000, !PT ;  /* 0xb9600000090b7446 */ /* 0x0c0fe40007800914 */
[----:B------:R-:W-:Y:S02]  /*0cd0*/  ISETP.GE.U32.AND P0, PT, R9, R20, PT ;  /* 0x000000140900720c */ /* 0x000fe40003f06070 */
[----:B------:R-:W-:Y:S02]  /*0ce0*/  VIMNMX R9, PT, PT, R11, 0x46a00000, PT ;  /* 0x46a000000b097848 */ /* 0x000fe40003fe0100 */
[----:B------:R-:W-:-:S05]  /*0cf0*/  SEL R10, R10, 0x63400000, !P0 ;  /* 0x634000000a0a7807 */ /* 0x000fca0004000000 */
[----:B------:R-:W-:Y:S02]  /*0d00*/  IMAD.IADD R9, R9, 0x1, -R10 ;  /* 0x0000000109097824 */ /* 0x000fe400078e0a0a */
[----:B------:R-:W-:Y:S02]  /*0d10*/  IMAD.MOV.U32 R10, RZ, RZ, RZ ;  /* 0x000000ffff0a7224 */ /* 0x000fe400078e00ff */
[----:B------:R-:W-:-:S06]  /*0d20*/  VIADD R11, R9, 0x7fe00000 ;  /* 0x7fe00000090b7836 */ /* 0x000fcc0000000000 */
[----:B------:R-:W-:-:S10]  /*0d30*/  DMUL R28, R24, R10 ;  /* 0x0000000a181c7228 */ /* 0x000fd40000000000 */
[----:B------:R-:W-:-:S13]  /*0d40*/  FSETP.GTU.AND P0, PT, |R29|, 1.469367938527859385e-39, PT ;  /* 0x001000001d00780b */ /* 0x000fda0003f0c200 */
[----:B------:R-:W-:Y:S05]  /*0d50*/  @P0 BRA `(.L_x_20) ;  /* 0x0000000000940947 */ /* 0x000fea0003800000 */
[----:B------:R-:W-:-:S06]  /*0d60*/  DFMA R16, R24, -R16, R22 ;  /* 0x800000101810722b */ /* 0x000fcc0000000016 */
[----:B------:R-:W-:-:S04]  /*0d70*/  IMAD.MOV.U32 R16, RZ, RZ, RZ ;  /* 0x000000ffff107224 */ /* 0x000fc800078e00ff */
[C---:B------:R-:W-:Y:S02]  /*0d80*/  FSETP.NEU.AND P0, PT, R17.reuse, RZ, PT ;  /* 0x000000ff1100720b */ /* 0x040fe40003f0d000 */
[----:B------:R-:W-:-:S04]  /*0d90*/  LOP3.LUT R19, R17, 0x80000000, R19, 0x48, !PT ;  /* 0x8000000011137812 */ /* 0x000fc800078e4813 */
[----:B------:R-:W-:-:S07]  /*0da0*/  LOP3.LUT R17, R19, R11, RZ, 0xfc, !PT ;  /* 0x0000000b13117212 */ /* 0x000fce00078efcff */
[----:B------:R-:W-:Y:S05]  /*0db0*/  @!P0 BRA `(.L_x_20) ;  /* 0x00000000007c8947 */ /* 0x000fea0003800000 */
[----:B------:R-:W-:Y:S01]  /*0dc0*/  IMAD.MOV R11, RZ, RZ, -R9 ;  /* 0x000000ffff0b7224 */ /* 0x000fe200078e0a09 */
[----:B------:R-:W-:Y:S01]  /*0dd0*/  DMUL.RP R16, R24, R16 ;  /* 0x0000001018107228 */ /* 0x000fe20000008000 */
[----:B------:R-:W-:Y:S01]  /*0de0*/  IMAD.MOV.U32 R10, RZ, RZ, RZ ;  /* 0x000000ffff0a7224 */ /* 0x000fe200078e00ff */
[----:B------:R-:W-:-:S05]  /*0df0*/  IADD3 R9, PT, PT, -R9, -0x43300000, RZ ;  /* 0xbcd0000009097810 */ /* 0x000fca0007ffe1ff */
[----:B------:R-:W-:-:S03]  /*0e00*/  DFMA R10, R28, -R10, R24 ;  /* 0x8000000a1c0a722b */ /* 0x000fc60000000018 */
[----:B------:R-:W-:-:S07]  /*0e10*/  LOP3.LUT R19, R17, R19, RZ, 0x3c, !PT ;  /* 0x0000001311137212 */ /* 0x000fce00078e3cff */
[----:B------:R-:W-:-:S04]  /*0e20*/  FSETP.NEU.AND P0, PT, |R11|, R9, PT ;  /* 0x000000090b00720b */ /* 0x000fc80003f0d200 */
[----:B------:R-:W-:Y:S02]  /*0e30*/  FSEL R28, R16, R28, !P0 ;  /* 0x0000001c101c7208 */ /* 0x000fe40004000000 */
[----:B------:R-:W-:Y:S01]  /*0e40*/  FSEL R29, R19, R29, !P0 ;  /* 0x0000001d131d7208 */ /* 0x000fe20004000000 */
[----:B------:R-:W-:Y:S06]  /*0e50*/  BRA `(.L_x_20) ;  /* 0x0000000000547947 */ /* 0x000fec0003800000 */
.L_x_19:
[----:B------:R-:W-:-:S14]  /*0e60*/  DSETP.NAN.AND P0, PT, R20, R20, PT ;  /* 0x000000141400722a */ /* 0x000fdc0003f08000 */
[----:B------:R-:W-:Y:S05]  /*0e70*/  @P0 BRA `(.L_x_21) ;  /* 0x0000000000440947 */ /* 0x000fea0003800000 */
[----:B------:R-:W-:-:S14]  /*0e80*/  DSETP.NAN.AND P0, PT, R18, R18, PT ;  /* 0x000000121200722a */ /* 0x000fdc0003f08000 */
[----:B------:R-:W-:Y:S05]  /*0e90*/  @P0 BRA `(.L_x_22) ;  /* 0x0000000000300947 */ /* 0x000fea0003800000 */
[----:B------:R-:W-:Y:S01]  /*0ea0*/  ISETP.NE.AND P0, PT, R11, R26, PT ;  /* 0x0000001a0b00720c */ /* 0x000fe20003f05270 */
[----:B------:R-:W-:Y:S01]  /*0eb0*/  IMAD.MOV.U32 R29, RZ, RZ, -0x80000 ;  /* 0xfff80000ff1d7424 */ /* 0x000fe200078e00ff */
[----:B------:R-:W-:-:S11]  /*0ec0*/  MOV R28, 0x0 ;  /* 0x00000000001c7802 */ /* 0x000fd60000000f00 */
        /* <DEDUP_REMOVED lines=9> */
.L_x_22:
[----:B------:R-:W-:Y:S01]  /*0f60*/  LOP3.LUT R29, R19, 0x80000, RZ, 0xfc, !PT ;  /* 0x00080000131d7812 */ /* 0x000fe200078efcff */
[----:B------:R-:W-:Y:S01]  /*0f70*/  IMAD.MOV.U32 R28, RZ, RZ, R18 ;  /* 0x000000ffff1c7224 */ /* 0x000fe200078e0012 */
[----:B------:R-:W-:Y:S06]  /*0f80*/  BRA `(.L_x_20) ;  /* 0x0000000000087947 */ /* 0x000fec0003800000 */
.L_x_21:
[----:B------:R-:W-:Y:S01]  /*0f90*/  LOP3.LUT R29, R21, 0x80000, RZ, 0xfc, !PT ;  /* 0x00080000151d7812 */ /* 0x000fe200078efcff */
[----:B------:R-:W-:-:S07]  /*0fa0*/  IMAD.MOV.U32 R28, RZ, RZ, R20 ;  /* 0x000000ffff1c7224 */ /* 0x000fce00078e0014 */
.L_x_20:
[----:B------:R-:W-:Y:S05]  /*0fb0*/  BSYNC.RECONVERGENT B1 ;  /* 0x0000000000017941 */ /* 0x000fea0003800200 */
.L_x_18:
[----:B------:R-:W-:Y:S02]  /*0fc0*/  IMAD.MOV.U32 R10, RZ, RZ, R0 ;  /* 0x000000ffff0a7224 */ /* 0x000fe400078e0000 */
[----:B------:R-:W-:-:S04]  /*0fd0*/  IMAD.MOV.U32 R11, RZ, RZ, 0x0 ;  /* 0x00000000ff0b7424 */ /* 0x000fc800078e00ff */
[----:B------:R-:W-:Y:S05]  /*0fe0*/  RET.REL.NODEC R10 `(_Z12LaplacianGPUPdS_iidd) ;  /* 0xfffffff00a047950 */ /* 0x000fea0003c3ffff */
.L_x_23:
        /* <DEDUP_REMOVED lines=9> */
.L_x_27:


//--------------------- .text._Z13DivergenceGPUPdS_S_iidd --------------------------
	.section	.text._Z13DivergenceGPUPdS_S_iidd,"ax",@progbits
	.align	128
        .global         _Z13DivergenceGPUPdS_S_iidd
        .type           _Z13DivergenceGPUPdS_S_iidd,@function
        .size           _Z13DivergenceGPUPdS_S_iidd,(.L_x_30 - _Z13DivergenceGPUPdS_S_iidd)
        .other          _Z13DivergenceGPUPdS_S_iidd,@"STO_CUDA_ENTRY STV_DEFAULT"
_Z13DivergenceGPUPdS_S_iidd:
.text._Z13DivergenceGPUPdS_S_iidd:
        /* <DEDUP_REMOVED lines=14> */
[----:B0-----:R-:W-:Y:S01]  /*00e0*/  IMAD.MOV.U32 R4, RZ, RZ, RZ ;  /* 0x000000ffff047224 */ /* 0x001fe200078e00ff */
[----:B-1----:R-:W-:-:S05]  /*00f0*/  IADD3 R6, PT, PT, RZ, -R5, RZ ;  /* 0x80000005ff067210 */ /* 0x002fca0007ffe0ff */
[----:B------:R-:W-:-:S04]  /*0100*/  IMAD R7, R6, R9, RZ ;  /* 0x0000000906077224 */ /* 0x000fc800078e02ff */
[----:B------:R-:W-:Y:S01]  /*0110*/  IMAD.HI.U32 R5, R5, R7, R4 ;  /* 0x0000000705057227 */ /* 0x000fe200078e0004 */
[----:B------:R-:W-:-:S05]  /*0120*/  IADD3 R7, PT, PT, R3, -0x1, RZ ;  /* 0xffffffff03077810 */ /* 0x000fca0007ffe0ff */
[----:B------:R-:W-:-:S05]  /*0130*/  IMAD.HI.U32 R5, R5, R2, RZ ;  /* 0x0000000205057227 */ /* 0x000fca00078e00ff */
[----:B------:R-:W-:-:S05]  /*0140*/  IADD3 R6, PT, PT, -R5, RZ, RZ ;  /* 0x000000ff05067210 */ /* 0x000fca0007ffe1ff */
[----:B------:R-:W-:-:S05]  /*0150*/  IMAD R2, R9, R6, R2 ;  /* 0x0000000609027224 */ /* 0x000fca00078e0202 */
[----:B------:R-:W-:-:S13]  /*0160*/  ISETP.GT.U32.AND P2, PT, R9, R2, PT ;  /* 0x000000020900720c */ /* 0x000fda0003f44070 */
[----:B------:R-:W-:Y:S01]  /*0170*/  @!P2 IMAD.IADD R2, R2, 0x1, -R9 ;  /* 0x000000010202a824 */ /* 0x000fe200078e0a09 */
[----:B------:R-:W-:Y:S02]  /*0180*/  @!P2 IADD3 R5, PT, PT, R5, 0x1, RZ ;  /* 0x000000010505a810 */ /* 0x000fe40007ffe0ff */
[----:B------:R-:W-:Y:S02]  /*0190*/  ISETP.NE.AND P2, PT, R3, RZ, PT ;  /* 0x000000ff0300720c */ /* 0x000fe40003f45270 */
[----:B------:R-:W-:Y:S02]  /*01a0*/  ISETP.GE.U32.AND P0, PT, R2, R9, PT ;  /* 0x000000090200720c */ /* 0x000fe40003f06070 */
[----:B------:R-:W-:-:S04]  /*01b0*/  LOP3.LUT R2, R0, R3, RZ, 0x3c, !PT ;  /* 0x0000000300027212 */ /* 0x000fc800078e3cff */
[----:B------:R-:W-:-:S07]  /*01c0*/  ISETP.GE.AND P1, PT, R2, RZ, PT ;  /* 0x000000ff0200720c */ /* 0x000fce0003f26270 */
[----:B------:R-:W-:-:S06]  /*01d0*/  @P0 VIADD R5, R5, 0x1 ;  /* 0x0000000105050836 */ /* 0x000fcc0000000000 */
[----:B------:R-:W-:Y:S02]  /*01e0*/  @!P1 IADD3 R5, PT, PT, -R5, RZ, RZ ;  /* 0x000000ff05059210 */ /* 0x000fe40007ffe1ff */
        /* <DEDUP_REMOVED lines=11> */
[----:B------:R-:W2:Y:S05]  /*02a0*/  LDCU.128 UR8, c[0x0][0x3a0] ;  /* 0x00007400ff0877ac */ /* 0x000eaa0008000c00 */
[----:B------:R-:W3:Y:S01]  /*02b0*/  LDC.64 R4, c[0x0][0x388] ;  /* 0x0000e200ff047b82 */ /* 0x000ee20000000a00 */
[----:B0-----:R-:W-:-:S04]  /*02c0*/  IMAD.WIDE R10, R0, 0x8, R12 ;  /* 0x00000008000a7825 */ /* 0x001fc800078e020c */
[----:B------:R-:W-:-:S04]  /*02d0*/  IMAD.WIDE R12, R7, 0x8, R12 ;  /* 0x00000008070c7825 */ /* 0x000fc800078e020c */
[----:B------:R-:W-:Y:S02]  /*02e0*/  IMAD.WIDE R14, R3, 0x8, R10 ;  /* 0x00000008030e7825 */ /* 0x000fe400078e020a */
[----:B-1----:R-:W4:Y:S04]  /*02f0*/  LDG.E.64 R10, desc[UR4][R10.64] ;  /* 0x000000040a0a7981 */ /* 0x002f28000c1e1b00 */
[----:B------:R-:W4:Y:S01]  /*0300*/  LDG.E.64 R14, desc[UR4][R14.64] ;  /* 0x000000040e0e7981 */ /* 0x000f22000c1e1b00 */
[----:B---3--:R-:W-:-:S03]  /*0310*/  IMAD.WIDE R2, R0, 0x8, R4 ;  /* 0x0000000800027825 */ /* 0x008fc600078e0204 */
[----:B------:R-:W3:Y:S04]  /*0320*/  LDG.E.64 R12, desc[UR4][R12.64] ;  /* 0x000000040c0c7981 */ /* 0x000ee8000c1e1b00 */
[----:B------:R-:W5:Y:S04]  /*0330*/  LDG.E.64 R4, desc[UR4][R2.64] ;  /* 0x0000000402047981 */ /* 0x000f68000c1e1b00 */
[----:B------:R-:W5:Y:S04]  /*0340*/  LDG.E.64 R8, desc[UR4][R2.64+-0x8] ;  /* 0xfffff80402087981 */ /* 0x000f68000c1e1b00 */
[----:B------:R-:W2:Y:S01]  /*0350*/  LDG.E.64 R6, desc[UR4][R2.64+0x8] ;  /* 0x0000080402067981 */ /* 0x000ea2000c1e1b00 */
[----:B----4-:R-:W-:-:S02]  /*0360*/  DADD R18, R10, R14 ;  /* 0x000000000a127229 */ /* 0x010fc4000000000e */
[----:B---3--:R-:W-:Y:S01]  /*0370*/  DADD R16, R10, R12 ;  /* 0x000000000a107229 */ /* 0x008fe2000000000c */
[----:B------:R-:W0:Y:S05]  /*0380*/  LDC.64 R10, c[0x0][0x380] ;  /* 0x0000e000ff0a7b82 */ /* 0x000e2a0000000a00 */
[----:B------:R-:W-:Y:S02]  /*0390*/  DMUL R18, R18, 0.5 ;  /* 0x3fe0000012127828 */ /* 0x000fe40000000000 */
[C---:B-----5:R-:W-:Y:S02]  /*03a0*/  DADD R8, R4.reuse, R8 ;  /* 0x0000000004087229 */ /* 0x060fe40000000008 */
[----:B--2---:R-:W-:-:S04]  /*03b0*/  DADD R6, R4, R6 ;  /* 0x0000000004067229 */ /* 0x004fc80000000006 */
[----:B------:R-:W-:Y:S02]  /*03c0*/  DFMA R16, R16, 0.5, -R18 ;  /* 0x3fe000001010782b */ /* 0x000fe40000000812 */
[----:B------:R-:W-:-:S06]  /*03d0*/  DMUL R8, R8, 0.5 ;  /* 0x3fe0000008087828 */ /* 0x000fcc0000000000 */
[----:B------:R-:W-:Y:S02]  /*03e0*/  DMUL R16, R16, UR8 ;  /* 0x0000000810107c28 */ /* 0x000fe40008000000 */
[----:B------:R-:W-:Y:S01]  /*03f0*/  DFMA R6, R6, 0.5, -R8 ;  /* 0x3fe000000606782b */ /* 0x000fe20000000808 */
[----:B0-----:R-:W-:-:S07]  /*0400*/  IMAD.WIDE R2, R0, 0x8, R10 ;  /* 0x0000000800027825 */ /* 0x001fce00078e020a */
[----:B------:R-:W-:-:S07]  /*0410*/  DFMA R6, R6, UR10, R16 ;  /* 0x0000000a06067c2b */ /* 0x000fce0008000010 */
[----:B------:R-:W-:Y:S01]  /*0420*/  STG.E.64 desc[UR4][R2.64], R6 ;  /* 0x0000000602007986 */ /* 0x000fe2000c101b04 */
[----:B------:R-:W-:Y:S05]  /*0430*/  EXIT ;  /* 0x000000000000794d */ /* 0x000fea0003800000 */
.L_x_24:
        /* <DEDUP_REMOVED lines=12> */
.L_x_30:


//--------------------- .text._Z6DivGPUPdS_S_S_iidd --------------------------
	.section	.text._Z6DivGPUPdS_S_S_iidd,"ax",@progbits
	.align	128
        .global         _Z6DivGPUPdS_S_S_iidd
        .type           _Z6DivGPUPdS_S_S_iidd,@function
        .size           _Z6DivGPUPdS_S_S_iidd,(.L_x_31 - _Z6DivGPUPdS_S_S_iidd)
        .other          _Z6DivGPUPdS_S_S_iidd,@"STO_CUDA_ENTRY STV_DEFAULT"
_Z6DivGPUPdS_S_S_iidd:
.text._Z6DivGPUPdS_S_S_iidd:
        /* <DEDUP_REMOVED lines=11> */
[----:B0-----:R-:W-:-:S02]  /*00b0*/  IADD3 R4, PT, PT, R2, 0xffffffe, RZ ;  /* 0x0ffffffe02047810 */ /* 0x001fc40007ffe0ff */
[----:B------:R-:W-:-:S04]  /*00c0*/  IABS R2, R0 ;  /* 0x0000000000027213 */ /* 0x000fc80000000000 */
[----:B------:R0:W1:Y:S02]  /*00d0*/  F2I.FTZ.U32.TRUNC.NTZ R5, R4 ;  /* 0x0000000400057305 */ /* 0x000064000021f000 */
[----:B0-----:R-:W-:Y:S02]  /*00e0*/  HFMA2 R4, -RZ, RZ, 0, 0 ;  /* 0x00000000ff047431 */ /* 0x001fe400000001ff */
[----:B-1----:R-:W-:-:S04]  /*00f0*/  IMAD.MOV R6, RZ, RZ, -R5 ;  /* 0x000000ffff067224 */ /* 0x002fc800078e0a05 */
[----:B------:R-:W-:-:S04]  /*0100*/  IMAD R7, R6, R9, RZ ;  /* 0x0000000906077224 */ /* 0x000fc800078e02ff */
[----:B------:R-:W-:Y:S01]  /*0110*/  IMAD.HI.U32 R5, R5, R7, R4 ;  /* 0x0000000705057227 */ /* 0x000fe200078e0004 */
[----:B------:R-:W-:-:S05]  /*0120*/  IADD3 R7, PT, PT, R3, -0x1, RZ ;  /* 0xffffffff03077810 */ /* 0x000fca0007ffe0ff */
[----:B------:R-:W-:-:S04]  /*0130*/  IMAD.HI.U32 R5, R5, R2, RZ ;  /* 0x0000000205057227 */ /* 0x000fc800078e00ff */
[----:B------:R-:W-:-:S04]  /*0140*/  IMAD.MOV R6, RZ, RZ, -R5 ;  /* 0x000000ffff067224 */ /* 0x000fc800078e0a05 */
[----:B------:R-:W-:-:S05]  /*0150*/  IMAD R2, R9, R6, R2 ;  /* 0x0000000609027224 */ /* 0x000fca00078e0202 */
[----:B------:R-:W-:-:S13]  /*0160*/  ISETP.GT.U32.AND P2, PT, R9, R2, PT ;  /* 0x000000020900720c */ /* 0x000fda0003f44070 */
[-C--:B------:R-:W-:Y:S01]  /*0170*/  @!P2 IADD3 R2, PT, PT, R2, -R9.reuse, RZ ;  /* 0x800000090202a210 */ /* 0x080fe20007ffe0ff */
[----:B------:R-:W-:Y:S01]  /*0180*/  @!P2 VIADD R5, R5, 0x1 ;  /* 0x000000010505a836 */ /* 0x000fe20000000000 */
[----:B------:R-:W-:Y:S02]  /*0190*/  ISETP.NE.AND P2, PT, R3, RZ, PT ;  /* 0x000000ff0300720c */ /* 0x000fe40003f45270 */
[----:B------:R-:W-:Y:S02]  /*01a0*/  ISETP.GE.U32.AND P0, PT, R2, R9, PT ;  /* 0x000000090200720c */ /* 0x000fe40003f06070 */
[----:B------:R-:W-:-:S04]  /*01b0*/  LOP3.LUT R2, R0, R3, RZ, 0x3c, !PT ;  /* 0x0000000300027212 */ /* 0x000fc800078e3cff */
[----:B------:R-:W-:-:S07]  /*01c0*/  ISETP.GE.AND P1, PT, R2, RZ, PT ;  /* 0x000000ff0200720c */ /* 0x000fce0003f26270 */
[----:B------:R-:W-:-:S06]  /*01d0*/  @P0 IADD3 R5, PT, PT, R5, 0x1, RZ ;  /* 0x0000000105050810 */ /* 0x000fcc0007ffe0ff */
        /* <DEDUP_REMOVED lines=11> */
[C---:B------:R-:W-:Y:S01]  /*0290*/  IADD3 R9, PT, PT, R0.reuse, -R3, RZ ;  /* 0x8000000300097210 */ /* 0x040fe20007ffe0ff */
[----:B------:R-:W2:Y:S05]  /*02a0*/  LDCU.64 UR6, c[0x0][0x3a8] ;  /* 0x00007500ff0677ac */ /* 0x000eaa0008000a00 */
[----:B------:R-:W3:Y:S01]  /*02b0*/  LDC.64 R6, c[0x0][0x398] ;  /* 0x0000e600ff067b82 */ /* 0x000ee20000000a00 */
[----:B------:R-:W4:Y:S07]  /*02c0*/  LDCU.64 UR8, c[0x0][0x3b0] ;  /* 0x00007600ff0877ac */ /* 0x000f2e0008000a00 */
[----:B------:R-:W5:Y:S01]  /*02d0*/  LDC.64 R16, c[0x0][0x390] ;  /* 0x0000e400ff107b82 */ /* 0x000f620000000a00 */
[----:B0-----:R-:W-:-:S04]  /*02e0*/  IMAD.WIDE R18, R0, 0x8, R12 ;  /* 0x0000000800127825 */ /* 0x001fc800078e020c */
[----:B------:R-:W-:Y:S01]  /*02f0*/  IMAD.WIDE R12, R9, 0x8, R12 ;  /* 0x00000008090c7825 */ /* 0x000fe200078e020c */
[----:B-1----:R-:W2:Y:S03]  /*0300*/  LDG.E.64 R10, desc[UR4][R18.64+-0x8] ;  /* 0xfffff804120a7981 */ /* 0x002ea6000c1e1b00 */
[----:B---3--:R-:W-:Y:S01]  /*0310*/  IMAD.WIDE R20, R0, 0x8, R6 ;  /* 0x0000000800147825 */ /* 0x008fe200078e0206 */
[----:B------:R-:W3:Y:S03]  /*0320*/  LDG.E.64 R26, desc[UR4][R18.64+0x8] ;  /* 0x00000804121a7981 */ /* 0x000ee6000c1e1b00 */
[C---:B------:R-:W-:Y:S01]  /*0330*/  IMAD.WIDE R14, R3.reuse, 0x8, R18 ;  /* 0x00000008030e7825 */ /* 0x040fe200078e0212 */
[----:B------:R-:W4:Y:S03]  /*0340*/  LDG.E.64 R12, desc[UR4][R12.64] ;  /* 0x000000040c0c7981 */ /* 0x000f26000c1e1b00 */
[----:B------:R-:W-:-:S02]  /*0350*/  IMAD.WIDE R4, R3, 0x8, R20 ;  /* 0x0000000803047825 */ /* 0x000fc400078e0214 */
[----:B------:R-:W2:Y:S02]  /*0360*/  LDG.E.64 R14, desc[UR4][R14.64] ;  /* 0x000000040e0e7981 */ /* 0x000ea4000c1e1b00 */
[----:B------:R-:W-:Y:S02]  /*0370*/  IMAD.WIDE R2, R9, 0x8, R6 ;  /* 0x0000000809027825 */ /* 0x000fe400078e0206 */
[----:B------:R-:W2:Y:S02]  /*0380*/  LDG.E.64 R4, desc[UR4][R4.64] ;  /* 0x0000000404047981 */ /* 0x000ea4000c1e1b00 */
[----:B-----5:R-:W-:Y:S02]  /*0390*/  IMAD.WIDE R16, R0, 0x8, R16 ;  /* 0x0000000800107825 */ /* 0x020fe400078e0210 */
[----:B------:R-:W4:Y:S04]  /*03a0*/  LDG.E.64 R2, desc[UR4][R2.64] ;  /* 0x0000000402027981 */ /* 0x000f28000c1e1b00 */
[----:B------:R-:W5:Y:S04]  /*03b0*/  LDG.E.64 R8, desc[UR4][R18.64] ;  /* 0x0000000412087981 */ /* 0x000f68000c1e1b00 */
[----:B------:R-:W3:Y:S04]  /*03c0*/  LDG.E.64 R6, desc[UR4][R16.64+-0x8] ;  /* 0xfffff80410067981 */ /* 0x000ee8000c1e1b00 */
[----:B------:R-:W5:Y:S04]  /*03d0*/  LDG.E.64 R20, desc[UR4][R20.64] ;  /* 0x0000000414147981 */ /* 0x000f68000c1e1b00 */
[----:B------:R-:W5:Y:S04]  /*03e0*/  LDG.E.64 R24, desc[UR4][R16.64+0x8] ;  /* 0x0000080410187981 */ /* 0x000f68000c1e1b00 */
[----:B------:R-:W5:Y:S01]  /*03f0*/  LDG.E.64 R22, desc[UR4][R16.64] ;  /* 0x0000000410167981 */ /* 0x000f62000c1e1b00 */
[----:B--2---:R-:W-:-:S02]  /*0400*/  DMUL R14, R14, R4 ;  /* 0x000000040e0e7228 */ /* 0x004fc40000000000 */
[----:B----4-:R-:W-:Y:S01]  /*0410*/  DMUL R4, R12, R2 ;  /* 0x000000020c047228 */ /* 0x010fe20000000000 */
[----:B------:R-:W0:Y:S01]  /*0420*/  LDC.64 R2, c[0x0][0x380] ;  /* 0x0000e000ff027b82 */ /* 0x000e220000000a00 */
[----:B---3--:R-:W-:-:S04]  /*0430*/  DMUL R6, R10, R6 ;  /* 0x000000060a067228 */ /* 0x008fc80000000000 */
[CC--:B-----5:R-:W-:Y:S02]  /*0440*/  DFMA R14, R8.reuse, R20.reuse, R14 ;  /* 0x00000014080e722b */ /* 0x0e0fe4000000000e */
[----:B------:R-:W-:Y:S02]  /*0450*/  DFMA R4, R8, R20, R4 ;  /* 0x000000140804722b */ /* 0x000fe40000000004 */
[----:B------:R-:W-:Y:S02]  /*0460*/  DMUL R24, R26, R24 ;  /* 0x000000181a187228 */ /* 0x000fe40000000000 */
[----:B------:R-:W-:Y:S02]  /*0470*/  DFMA R6, R8, R22, R6 ;  /* 0x000000160806722b */ /* 0x000fe40000000006 */
[----:B------:R-:W-:-:S04]  /*0480*/  DMUL R14, R14, 0.5 ;  /* 0x3fe000000e0e7828 */ /* 0x000fc80000000000 */
[----:B------:R-:W-:Y:S02]  /*0490*/  DFMA R24, R8, R22, R24 ;  /* 0x000000160818722b */ /* 0x000fe40000000018 */
[----:B------:R-:W-:Y:S02]  /*04a0*/  DMUL R6, R6, 0.5 ;  /* 0x3fe0000006067828 */ /* 0x000fe40000000000 */
[----:B------:R-:W-:-:S06]  /*04b0*/  DFMA R4, R4, 0.5, -R14 ;  /* 0x3fe000000404782b */ /* 0x000fcc000000080e */
[----:B------:R-:W-:Y:S02]  /*04c0*/  DFMA R6, R24, 0.5, -R6 ;  /* 0x3fe000001806782b */ /* 0x000fe40000000806 */
[----:B------:R-:W-:Y:S01]  /*04d0*/  DMUL R4, R4, UR6 ;  /* 0x0000000604047c28 */ /* 0x000fe20008000000 */
[----:B0-----:R-:W-:-:S07]  /*04e0*/  IMAD.WIDE R2, R0, 0x8, R2 ;  /* 0x0000000800027825 */ /* 0x001fce00078e0202 */
[----:B------:R-:W-:-:S07]  /*04f0*/  DFMA R4, R6, UR8, R4 ;  /* 0x0000000806047c2b */ /* 0x000fce0008000004 */
[----:B------:R-:W-:Y:S01]  /*0500*/  STG.E.64 desc[UR4][R2.64], R4 ;  /* 0x0000000402007986 */ /* 0x000fe2000c101b04 */
[----:B------:R-:W-:Y:S05]  /*0510*/  EXIT ;  /* 0x000000000000794d */ /* 0x000fea0003800000 */
.L_x_25:
        /* <DEDUP_REMOVED lines=14> */
.L_x_31:


//--------------------- .nv.shared.reserved.0     --------------------------
	.section	.nv.shared.reserved.0,"aw",@nobits
	.weak		__nv_reservedSMEM_offset_0_alias
	.size		__nv_reservedSMEM_offset_0_alias, 0, 64
	.other		__nv_reservedSMEM_offset_0_alias,@"STO_CUDA_RESERVED_SHARED STV_DEFAULT"
__nv_reservedSMEM_offset_0_alias:
	.zero		0
	.zero		64


//--------------------- .nv.constant0._Z11gradientGPUPdS_S_iidd --------------------------
	.section	.nv.constant0._Z11gradientGPUPdS_S_iidd,"a",@progbits
	.sectionflags	@""
	.align	4
.nv.constant0._Z11gradientGPUPdS_S_iidd:
	.zero		944


//--------------------- .nv.constant0._Z12LaplacianGPUPdS_iidd --------------------------
	.section	.nv.constant0._Z12LaplacianGPUPdS_iidd,"a",@progbits
	.sectionflags	@""
	.align	4
.nv.constant0._Z12LaplacianGPUPdS_iidd:
	.zero		936


//--------------------- .nv.constant0._Z13DivergenceGPUPdS_S_iidd --------------------------
	.section	.nv.constant0._Z13DivergenceGPUPdS_S_iidd,"a",@progbits
	.sectionflags	@""
	.align	4
.nv.constant0._Z13DivergenceGPUPdS_S_iidd:
	.zero		944


//--------------------- .nv.constant0._Z6DivGPUPdS_S_S_iidd --------------------------
	.section	.nv.constant0._Z6DivGPUPdS_S_S_iidd,"a",@progbits
	.sectionflags	@""
	.align	4
.nv.constant0._Z6DivGPUPdS_S_S_iidd:
	.zero		952


//--------------------- SYMBOLS --------------------------

	.type		.nv.reservedSmem.offset0,@object
	.size		.nv.reservedSmem.offset0,0x4
